//
// Generated by NVIDIA NVVM Compiler
//
// Compiler Build ID: CL-36424714
// Cuda compilation tools, release 13.0, V13.0.88
// Based on NVVM 20.0.0
//

.version 9.0
.target sm_100
.address_size 64

	// .globl	_Z3runP5Statemi
.extern .func  (.param .b32 func_retval0) vprintf
(
	.param .b64 vprintf_param_0,
	.param .b64 vprintf_param_1
)
;
.global .align 4 .b8 precalc_xorwow_matrix[102400];
.global .align 4 .b8 precalc_xorwow_offset_matrix[102400];
.global .align 4 .b8 mrg32k3aM1[2304];
.global .align 4 .b8 mrg32k3aM2[2304];
.global .align 4 .b8 mrg32k3aM1SubSeq[2016];
.global .align 4 .b8 mrg32k3aM2SubSeq[2016];
.global .align 4 .b8 mrg32k3aM1Seq[2304];
.global .align 4 .b8 mrg32k3aM2Seq[2304];
.const .align 8 .b8 __cr_lgamma_table[72];
.global .attribute(.managed) .align 4 .u32 RAND_POSSIBLE_OUTCOME = 2;
.global .attribute(.managed) .align 4 .u32 NUM_PARAMETERS = 3;
.global .attribute(.managed) .align 4 .u32 NUM_RANDOM_PARAMETERS = 3;
.global .attribute(.managed) .align 4 .u32 NUM_SHOTS = 4;
.global .attribute(.managed) .align 8 .u64 STATE_COUNTER = 1;
.global .attribute(.managed) .align 4 .b8 DISTRIBUTION[8];
.global .attribute(.managed) .align 8 .u64 params;
.global .align 1 .b8 $str[43] = {87, 97, 105, 116, 105, 110, 103, 32, 116, 111, 32, 98, 101, 32, 116, 114, 97, 110, 115, 102, 111, 114, 109, 101, 100, 32, 98, 121, 32, 112, 97, 114, 97, 109, 101, 116, 101, 114, 32, 37, 100, 10};
.global .align 1 .b8 $str$1[36] = {83, 101, 116, 116, 105, 110, 103, 32, 115, 104, 111, 116, 32, 37, 108, 117, 32, 105, 110, 32, 98, 97, 116, 99, 104, 32, 37, 108, 117, 32, 116, 111, 32, 48, 10};
.global .align 1 .b8 $str$2[27] = {103, 108, 111, 98, 97, 108, 95, 105, 100, 120, 32, 37, 108, 117, 44, 32, 118, 97, 108, 117, 101, 58, 32, 37, 102, 10};
.extern .shared .align 16 .b8 per_shot_data[];
.global .align 1 .b8 $str$3[29] = {69, 120, 112, 101, 114, 105, 109, 101, 110, 116, 32, 37, 117, 44, 32, 115, 104, 111, 116, 32, 37, 108, 117, 58, 32, 37, 102, 10};
.extern .shared .align 16 .b8 counts[];

.visible .entry _Z3runP5Statemi(
	.param .u64 .ptr .align 1 _Z3runP5Statemi_param_0,
	.param .u64 _Z3runP5Statemi_param_1,
	.param .u32 _Z3runP5Statemi_param_2
)
{
	.local .align 16 .b8 	__local_depot0[16];
	.reg .b64 	%SP;
	.reg .b64 	%SPL;
	.reg .pred 	%p<14>;
	.reg .b32 	%r<30>;
	.reg .b32 	%f<3>;
	.reg .b64 	%rd<68>;
	.reg .b64 	%fd<2>;

	mov.u64 	%SPL, __local_depot0;
	cvta.local.u64 	%SP, %SPL;
	ld.param.u64 	%rd14, [_Z3runP5Statemi_param_0];
	ld.param.u64 	%rd13, [_Z3runP5Statemi_param_1];
	ld.param.u32 	%r7, [_Z3runP5Statemi_param_2];
	cvta.to.global.u64 	%rd1, %rd14;
	add.u64 	%rd15, %SP, 0;
	add.u64 	%rd2, %SPL, 0;
	mov.u32 	%r8, %ctaid.x;
	mov.u32 	%r9, %ntid.x;
	mov.u32 	%r1, %tid.x;
	mad.lo.s32 	%r10, %r8, %r9, %r1;
	cvt.u64.u32 	%rd3, %r10;
	and.b64  	%rd16, %rd13, -4294967296;
	setp.ne.s64 	%p1, %rd16, 0;
	@%p1 bra 	$L__BB0_2;
	cvt.u32.u64 	%r11, %rd13;
	cvt.u32.u64 	%r12, %rd3;
	div.u32 	%r13, %r12, %r11;
	mul.lo.s32 	%r14, %r13, %r11;
	sub.s32 	%r15, %r12, %r14;
	cvt.u64.u32 	%rd65, %r13;
	cvt.u64.u32 	%rd66, %r15;
	bra.uni 	$L__BB0_3;
$L__BB0_2:
	div.u64 	%rd65, %rd3, %rd13;
	mul.lo.s64 	%rd17, %rd65, %rd13;
	sub.s64 	%rd66, %rd3, %rd17;
$L__BB0_3:
	setp.ne.s32 	%p2, %r1, 0;
	@%p2 bra 	$L__BB0_5;
	st.local.u32 	[%rd2], %r7;
	mov.u64 	%rd18, $str;
	cvta.global.u64 	%rd19, %rd18;
	{ // callseq 0, 0
	.param .b64 param0;
	st.param.b64 	[param0], %rd19;
	.param .b64 param1;
	st.param.b64 	[param1], %rd15;
	.param .b32 retval0;
	call.uni (retval0), 
	vprintf, 
	(
	param0, 
	param1
	);
	ld.param.b32 	%r16, [retval0];
	} // callseq 0
$L__BB0_5:
	ld.global.u32 	%r29, [RAND_POSSIBLE_OUTCOME];
	cvt.s64.s32 	%rd21, %r29;
	mul.lo.s64 	%rd22, %rd13, %rd21;
	ld.global.s32 	%rd23, [NUM_RANDOM_PARAMETERS];
	mul.lo.s64 	%rd24, %rd22, %rd23;
	setp.le.u64 	%p3, %rd24, %rd3;
	@%p3 bra 	$L__BB0_19;
	ld.global.u64 	%rd25, [params];
	shl.b64 	%rd26, %rd66, 3;
	add.s64 	%rd27, %rd25, %rd26;
	ld.u64 	%rd28, [%rd27];
	mul.wide.s32 	%rd29, %r7, 4;
	add.s64 	%rd30, %rd28, %rd29;
	ld.u32 	%r18, [%rd30];
	setp.eq.s32 	%p4, %r18, 3;
	@%p4 bra 	$L__BB0_13;
	setp.eq.s32 	%p5, %r18, 1;
	@%p5 bra 	$L__BB0_11;
	setp.ne.s32 	%p6, %r18, 0;
	@%p6 bra 	$L__BB0_19;
	ld.global.u64 	%rd58, [STATE_COUNTER];
	mul.lo.s64 	%rd59, %rd58, %rd13;
	setp.le.u64 	%p13, %rd59, %rd3;
	@%p13 bra 	$L__BB0_19;
	shl.b64 	%rd60, %rd3, 2;
	add.s64 	%rd61, %rd1, %rd60;
	mov.b32 	%r25, 0;
	st.global.u32 	[%rd61], %r25;
	st.local.v2.u64 	[%rd2], {%rd66, %rd65};
	mov.u64 	%rd62, $str$1;
	cvta.global.u64 	%rd63, %rd62;
	{ // callseq 3, 0
	.param .b64 param0;
	st.param.b64 	[param0], %rd63;
	.param .b64 param1;
	st.param.b64 	[param1], %rd15;
	.param .b32 retval0;
	call.uni (retval0), 
	vprintf, 
	(
	param0, 
	param1
	);
	ld.param.b32 	%r26, [retval0];
	} // callseq 3
	bra.uni 	$L__BB0_19;
$L__BB0_11:
	ld.global.u64 	%rd51, [STATE_COUNTER];
	mul.lo.s64 	%rd52, %rd51, %rd13;
	setp.le.u64 	%p12, %rd52, %rd3;
	@%p12 bra 	$L__BB0_19;
	shl.b64 	%rd53, %rd3, 2;
	add.s64 	%rd54, %rd1, %rd53;
	mov.b32 	%r22, 1065353216;
	st.global.u32 	[%rd54], %r22;
	st.local.v2.u64 	[%rd2], {%rd66, %rd65};
	mov.u64 	%rd55, $str$1;
	cvta.global.u64 	%rd56, %rd55;
	{ // callseq 2, 0
	.param .b64 param0;
	st.param.b64 	[param0], %rd56;
	.param .b64 param1;
	st.param.b64 	[param1], %rd15;
	.param .b32 retval0;
	call.uni (retval0), 
	vprintf, 
	(
	param0, 
	param1
	);
	ld.param.b32 	%r23, [retval0];
	} // callseq 2
	bra.uni 	$L__BB0_19;
$L__BB0_13:
	ld.global.u64 	%rd67, [STATE_COUNTER];
	mul.lo.s64 	%rd31, %rd67, %rd13;
	setp.le.u64 	%p7, %rd31, %rd3;
	setp.lt.s32 	%p8, %r29, 1;
	or.pred  	%p9, %p7, %p8;
	@%p9 bra 	$L__BB0_17;
	mov.b32 	%r28, 0;
	mov.u64 	%rd34, DISTRIBUTION;
$L__BB0_15:
	cvt.u64.u32 	%rd32, %r28;
	mul.wide.u32 	%rd33, %r28, 4;
	add.s64 	%rd35, %rd34, %rd33;
	ld.global.f32 	%f1, [%rd35];
	mul.lo.s64 	%rd36, %rd13, %rd32;
	ld.global.u64 	%rd37, [STATE_COUNTER];
	mad.lo.s64 	%rd38, %rd36, %rd37, %rd3;
	shl.b64 	%rd39, %rd38, 2;
	add.s64 	%rd40, %rd1, %rd39;
	st.global.f32 	[%rd40], %f1;
	add.s32 	%r28, %r28, 1;
	ld.global.u32 	%r29, [RAND_POSSIBLE_OUTCOME];
	setp.lt.s32 	%p10, %r28, %r29;
	@%p10 bra 	$L__BB0_15;
	ld.global.u64 	%rd67, [STATE_COUNTER];
$L__BB0_17:
	cvt.s64.s32 	%rd41, %r29;
	mul.lo.s64 	%rd42, %rd67, %rd41;
	st.global.u64 	[STATE_COUNTER], %rd42;
	bar.sync 	0;
	ld.global.u64 	%rd43, [STATE_COUNTER];
	mul.lo.s64 	%rd44, %rd43, %rd13;
	setp.le.u64 	%p11, %rd44, %rd3;
	@%p11 bra 	$L__BB0_19;
	shl.b64 	%rd45, %rd3, 2;
	add.s64 	%rd46, %rd1, %rd45;
	ld.global.f32 	%f2, [%rd46];
	cvt.f64.f32 	%fd1, %f2;
	mov.b64 	%rd47, %fd1;
	st.local.v2.u64 	[%rd2], {%rd3, %rd47};
	mov.u64 	%rd48, $str$2;
	cvta.global.u64 	%rd49, %rd48;
	{ // callseq 1, 0
	.param .b64 param0;
	st.param.b64 	[param0], %rd49;
	.param .b64 param1;
	st.param.b64 	[param1], %rd15;
	.param .b32 retval0;
	call.uni (retval0), 
	vprintf, 
	(
	param0, 
	param1
	);
	ld.param.b32 	%r20, [retval0];
	} // callseq 1
$L__BB0_19:
	ret;

}
	// .globl	_Z6reduceP5Statem
.visible .entry _Z6reduceP5Statem(
	.param .u64 .ptr .align 1 _Z6reduceP5Statem_param_0,
	.param .u64 _Z6reduceP5Statem_param_1
)
{
	.local .align 8 .b8 	__local_depot1[24];
	.reg .b64 	%SP;
	.reg .b64 	%SPL;
	.reg .pred 	%p<11>;
	.reg .b32 	%r<38>;
	.reg .b32 	%f<8>;
	.reg .b64 	%rd<41>;
	.reg .b64 	%fd<2>;

	mov.u64 	%SPL, __local_depot1;
	cvta.local.u64 	%SP, %SPL;
	ld.param.u64 	%rd20, [_Z6reduceP5Statem_param_0];
	ld.param.u64 	%rd19, [_Z6reduceP5Statem_param_1];
	cvta.to.global.u64 	%rd1, %rd20;
	mov.u32 	%r1, %ctaid.x;
	mov.u32 	%r18, %ntid.x;
	mov.u32 	%r2, %tid.x;
	mad.lo.s32 	%r19, %r1, %r18, %r2;
	cvt.u64.u32 	%rd2, %r19;
	and.b64  	%rd21, %rd19, -4294967296;
	setp.ne.s64 	%p1, %rd21, 0;
	@%p1 bra 	$L__BB1_2;
	cvt.u32.u64 	%r20, %rd19;
	cvt.u32.u64 	%r21, %rd2;
	rem.u32 	%r22, %r21, %r20;
	cvt.u64.u32 	%rd38, %r22;
	bra.uni 	$L__BB1_3;
$L__BB1_2:
	rem.u64 	%rd38, %rd2, %rd19;
$L__BB1_3:
	ld.global.u64 	%rd22, [STATE_COUNTER];
	mul.lo.s64 	%rd6, %rd22, %rd19;
	setp.le.u64 	%p2, %rd6, %rd2;
	@%p2 bra 	$L__BB1_13;
	cvt.u64.u32 	%rd23, %r1;
	setp.ne.s64 	%p3, %rd38, %rd23;
	ld.global.u32 	%r23, [RAND_POSSIBLE_OUTCOME];
	setp.lt.s32 	%p4, %r23, 1;
	or.pred  	%p5, %p3, %p4;
	@%p5 bra 	$L__BB1_11;
	and.b32  	%r4, %r23, 3;
	setp.lt.u32 	%p6, %r23, 4;
	mov.b32 	%r35, 0;
	@%p6 bra 	$L__BB1_8;
	and.b32  	%r35, %r23, 2147483644;
	neg.s32 	%r34, %r35;
	shl.b64 	%rd7, %rd6, 2;
	shl.b64 	%rd24, %rd2, 2;
	add.s64 	%rd39, %rd1, %rd24;
	shl.b64 	%rd9, %rd6, 4;
	shl.b64 	%rd10, %rd6, 3;
	mul.lo.s64 	%rd11, %rd6, 12;
	mov.u32 	%r33, per_shot_data;
$L__BB1_7:
	ld.global.f32 	%f1, [%rd39];
	add.s64 	%rd25, %rd39, %rd7;
	ld.global.f32 	%f2, [%rd25];
	add.s64 	%rd26, %rd39, %rd10;
	ld.global.f32 	%f3, [%rd26];
	add.s64 	%rd27, %rd39, %rd11;
	ld.global.f32 	%f4, [%rd27];
	st.shared.v4.f32 	[%r33], {%f1, %f2, %f3, %f4};
	add.s32 	%r34, %r34, 4;
	add.s64 	%rd39, %rd39, %rd9;
	add.s32 	%r33, %r33, 16;
	setp.ne.s32 	%p7, %r34, 0;
	@%p7 bra 	$L__BB1_7;
$L__BB1_8:
	setp.eq.s32 	%p8, %r4, 0;
	@%p8 bra 	$L__BB1_11;
	cvt.u64.u32 	%rd28, %r35;
	mad.lo.s64 	%rd29, %rd6, %rd28, %rd2;
	shl.b64 	%rd30, %rd29, 2;
	add.s64 	%rd40, %rd1, %rd30;
	shl.b64 	%rd15, %rd6, 2;
	shl.b32 	%r26, %r35, 2;
	mov.u32 	%r27, per_shot_data;
	add.s32 	%r37, %r27, %r26;
	neg.s32 	%r36, %r4;
$L__BB1_10:
	.pragma "nounroll";
	ld.global.f32 	%f5, [%rd40];
	st.shared.f32 	[%r37], %f5;
	add.s64 	%rd40, %rd40, %rd15;
	add.s32 	%r37, %r37, 4;
	add.s32 	%r36, %r36, 1;
	setp.ne.s32 	%p9, %r36, 0;
	@%p9 bra 	$L__BB1_10;
$L__BB1_11:
	bar.sync 	0;
	cvt.u64.u32 	%rd31, %r2;
	mul.wide.u32 	%rd32, %r2, 4;
	add.s64 	%rd18, %rd1, %rd32;
	shl.b32 	%r28, %r2, 2;
	mov.u32 	%r29, per_shot_data;
	add.s32 	%r30, %r29, %r28;
	ld.shared.f32 	%f6, [%r30];
	st.global.f32 	[%rd18], %f6;
	bar.sync 	0;
	ld.global.u64 	%rd33, [STATE_COUNTER];
	setp.le.u64 	%p10, %rd33, %rd31;
	@%p10 bra 	$L__BB1_13;
	add.u64 	%rd34, %SP, 0;
	add.u64 	%rd35, %SPL, 0;
	ld.global.f32 	%f7, [%rd18];
	cvt.f64.f32 	%fd1, %f7;
	st.local.u32 	[%rd35], %r1;
	st.local.u64 	[%rd35+8], %rd38;
	st.local.f64 	[%rd35+16], %fd1;
	mov.u64 	%rd36, $str$3;
	cvta.global.u64 	%rd37, %rd36;
	{ // callseq 4, 0
	.param .b64 param0;
	st.param.b64 	[param0], %rd37;
	.param .b64 param1;
	st.param.b64 	[param1], %rd34;
	.param .b32 retval0;
	call.uni (retval0), 
	vprintf, 
	(
	param0, 
	param1
	);
	ld.param.b32 	%r31, [retval0];
	} // callseq 4
$L__BB1_13:
	ret;

}
	// .globl	_Z8getCountP5Statem
.visible .entry _Z8getCountP5Statem(
	.param .u64 .ptr .align 1 _Z8getCountP5Statem_param_0,
	.param .u64 _Z8getCountP5Statem_param_1
)
{
	.reg .pred 	%p<3>;
	.reg .b32 	%r<14>;
	.reg .b32 	%f<4>;
	.reg .b64 	%rd<8>;

	ld.param.u64 	%rd2, [_Z8getCountP5Statem_param_0];
	cvta.to.global.u64 	%rd1, %rd2;
	mov.u32 	%r1, %tid.x;
	ld.global.u32 	%r3, [RAND_POSSIBLE_OUTCOME];
	setp.ge.u32 	%p1, %r1, %r3;
	@%p1 bra 	$L__BB2_4;
	mov.u32 	%r4, %ntid.x;
	mov.u32 	%r5, %ctaid.x;
	mad.lo.s32 	%r6, %r5, %r4, %r1;
	mul.wide.u32 	%rd3, %r6, 4;
	add.s64 	%rd4, %rd1, %rd3;
	ld.global.f32 	%f1, [%rd4];
	cvt.rzi.u64.f32 	%rd5, %f1;
	shl.b32 	%r7, %r1, 2;
	mov.u32 	%r8, counts;
	add.s32 	%r2, %r8, %r7;
	mov.b32 	%r9, 0;
	st.shared.u32 	[%r2], %r9;
	bar.sync 	0;
	cvt.u32.u64 	%r10, %rd5;
	shl.b32 	%r11, %r10, 2;
	add.s32 	%r12, %r8, %r11;
	atom.shared.add.f32 	%f2, [%r12], 0f3F800000;
	bar.sync 	0;
	ld.global.u32 	%r13, [RAND_POSSIBLE_OUTCOME];
	setp.ge.u32 	%p2, %r1, %r13;
	@%p2 bra 	$L__BB2_3;
	mul.wide.u32 	%rd6, %r1, 4;
	add.s64 	%rd7, %rd1, %rd6;
	ld.shared.f32 	%f3, [%r2];
	st.global.f32 	[%rd7], %f3;
$L__BB2_3:
	bar.sync 	0;
$L__BB2_4:
	ret;

}


// ===== COMPILED SASS (sm_100) =====

	.target	sm_100

	.elftype	@"ET_EXEC"


//--------------------- .note.nv.tkinfo           --------------------------
	.section	.note.nv.tkinfo,"",@"SHT_NOTE"
	.sectionflags	@"SHF_NOTE_NV_TKINFO"
	.tkinfo
        /*0018*/ 	.word	0x00000002
        /*0030*/ 	.string	""
        /*0030*/ 	.string	"ptxas"
        /*0030*/ 	.string	"Cuda compilation tools, release 13.0, V13.0.88"
        /*0030*/ 	.string	"Build cuda_13.0.r13.0/compiler.36424714_0"
        /*0030*/ 	.string	"-arch sm_100 -m 64 "



//--------------------- .note.nv.cuinfo           --------------------------
	.section	.note.nv.cuinfo,"",@"SHT_NOTE"
	.sectionflags	@"SHF_NOTE_NV_CUINFO"
        /*0018*/ 	.short	0x0002
        /*001a*/ 	.short	0x0064
        /*001c*/ 	.short	0x0082
	.zero		2


//--------------------- .nv.info                  --------------------------
	.section	.nv.info,"",@"SHT_CUDA_INFO"
	.align	4


	//----- nvinfo : EIATTR_REGCOUNT
	.align		4
        /*0000*/ 	.byte	0x04, 0x2f
        /*0002*/ 	.short	(.L_21 - .L_20)
	.align		4
.L_20:
        /*0004*/ 	.word	index@(_Z3runP5Statemi)
        /*0008*/ 	.word	0x0000001c


	//----- nvinfo : EIATTR_FRAME_SIZE
	.align		4
.L_21:
        /*000c*/ 	.byte	0x04, 0x11
        /*000e*/ 	.short	(.L_23 - .L_22)
	.align		4
.L_22:
        /*0010*/ 	.word	index@($__internal_1_$__cuda_sm20_div_u64)
        /*0014*/ 	.word	0x00000010


	//----- nvinfo : EIATTR_FRAME_SIZE
	.align		4
.L_23:
        /*0018*/ 	.byte	0x04, 0x11
        /*001a*/ 	.short	(.L_25 - .L_24)
	.align		4
.L_24:
        /*001c*/ 	.word	index@(_Z3runP5Statemi)
        /*0020*/ 	.word	0x00000010


	//----- nvinfo : EIATTR_REGCOUNT
	.align		4
.L_25:
        /*0024*/ 	.byte	0x04, 0x2f
        /*0026*/ 	.short	(.L_27 - .L_26)
	.align		4
.L_26:
        /*0028*/ 	.word	index@(_Z6reduceP5Statem)
        /*002c*/ 	.word	0x00000020


	//----- nvinfo : EIATTR_FRAME_SIZE
	.align		4
.L_27:
        /*0030*/ 	.byte	0x04, 0x11
        /*0032*/ 	.short	(.L_29 - .L_28)
	.align		4
.L_28:
        /*0034*/ 	.word	index@($__internal_0_$__cuda_sm20_rem_u64)
        /*0038*/ 	.word	0x00000018


	//----- nvinfo : EIATTR_FRAME_SIZE
	.align		4
.L_29:
        /*003c*/ 	.byte	0x04, 0x11
        /*003e*/ 	.short	(.L_31 - .L_30)
	.align		4
.L_30:
        /*0040*/ 	.word	index@(_Z6reduceP5Statem)
        /*0044*/ 	.word	0x00000018


	//----- nvinfo : EIATTR_REGCOUNT
	.align		4
.L_31:
        /*0048*/ 	.byte	0x04, 0x2f
        /*004a*/ 	.short	(.L_33 - .L_32)
	.align		4
.L_32:
        /*004c*/ 	.word	index@(_Z8getCountP5Statem)
        /*0050*/ 	.word	0x0000000e


	//----- nvinfo : EIATTR_FRAME_SIZE
	.align		4
.L_33:
        /*0054*/ 	.byte	0x04, 0x11
        /*0056*/ 	.short	(.L_35 - .L_34)
	.align		4
.L_34:
        /*0058*/ 	.word	index@(_Z8getCountP5Statem)
        /*005c*/ 	.word	0x00000000


	//----- nvinfo : EIATTR_MIN_STACK_SIZE
	.align		4
.L_35:
        /*0060*/ 	.byte	0x04, 0x12
        /*0062*/ 	.short	(.L_37 - .L_36)
	.align		4
.L_36:
        /*0064*/ 	.word	index@(_Z8getCountP5Statem)
        /*0068*/ 	.word	0x00000000


	//----- nvinfo : EIATTR_MIN_STACK_SIZE
	.align		4
.L_37:
        /*006c*/ 	.byte	0x04, 0x12
        /*006e*/ 	.short	(.L_39 - .L_38)
	.align		4
.L_38:
        /*0070*/ 	.word	index@(_Z6reduceP5Statem)
        /*0074*/ 	.word	0x00000018


	//----- nvinfo : EIATTR_MIN_STACK_SIZE
	.align		4
.L_39:
        /*0078*/ 	.byte	0x04, 0x12
        /*007a*/ 	.short	(.L_41 - .L_40)
	.align		4
.L_40:
        /*007c*/ 	.word	index@(_Z3runP5Statemi)
        /*0080*/ 	.word	0x00000010
.L_41:


//--------------------- .nv.compat                --------------------------
	.section	.nv.compat,"",@"SHT_CUDA_COMPAT_INFO"
	.align	4
        /*0000*/ 	.byte	0x02, 0x09, 0x00, 0x00, 0x02, 0x02, 0x01, 0x00, 0x02, 0x05, 0x05, 0x00, 0x03, 0x07, 0x01, 0x01
        /*0010*/ 	.byte	0x02, 0x03, 0x00, 0x00, 0x02, 0x06, 0x01, 0x00, 0x04, 0x0b, 0x08, 0x00, 0x09, 0x00, 0x00, 0x00
        /*0020*/ 	.byte	0x00, 0x00, 0x00, 0x00


//--------------------- .nv.info._Z8getCountP5Statem --------------------------
	.section	.nv.info._Z8getCountP5Statem,"",@"SHT_CUDA_INFO"
	.sectionflags	@""
	.align	4


	//----- nvinfo : EIATTR_CUDA_API_VERSION
	.align		4
        /*0000*/ 	.byte	0x04, 0x37
        /*0002*/ 	.short	(.L_43 - .L_42)
.L_42:
        /*0004*/ 	.word	0x00000082


	//----- nvinfo : EIATTR_KPARAM_INFO
	.align		4
.L_43:
        /*0008*/ 	.byte	0x04, 0x17
        /*000a*/ 	.short	(.L_45 - .L_44)
.L_44:
        /*000c*/ 	.word	0x00000000
        /*0010*/ 	.short	0x0001
        /*0012*/ 	.short	0x0008
        /*0014*/ 	.byte	0x00, 0xf0, 0x21, 0x00


	//----- nvinfo : EIATTR_KPARAM_INFO
	.align		4
.L_45:
        /*0018*/ 	.byte	0x04, 0x17
        /*001a*/ 	.short	(.L_47 - .L_46)
.L_46:
        /*001c*/ 	.word	0x00000000
        /*0020*/ 	.short	0x0000
        /*0022*/ 	.short	0x0000
        /*0024*/ 	.byte	0x00, 0xf5, 0x21, 0x00


	//----- nvinfo : EIATTR_SPARSE_MMA_MASK
	.align		4
.L_47:
        /*0028*/ 	.byte	0x03, 0x50
        /*002a*/ 	.short	0x0000


	//----- nvinfo : EIATTR_MAXREG_COUNT
	.align		4
        /*002c*/ 	.byte	0x03, 0x1b
        /*002e*/ 	.short	0x00ff


	//----- nvinfo : EIATTR_NUM_BARRIERS
	.align		4
        /*0030*/ 	.byte	0x02, 0x4c
        /*0032*/ 	.byte	0x01
	.zero		1


	//----- nvinfo : EIATTR_MERCURY_ISA_VERSION
	.align		4
        /*0034*/ 	.byte	0x03, 0x5f
        /*0036*/ 	.short	0x0101


	//----- nvinfo : EIATTR_VRC_CTA_INIT_COUNT
	.align		4
        /*0038*/ 	.byte	0x02, 0x4a
	.zero		1
	.zero		1


	//----- nvinfo : EIATTR_EXIT_INSTR_OFFSETS
	.align		4
        /*003c*/ 	.byte	0x04, 0x1c
        /*003e*/ 	.short	(.L_49 - .L_48)


	//   ....[0]....
.L_48:
        /*0040*/ 	.word	0x00000060


	//   ....[1]....
        /*0044*/ 	.word	0x00000220


	//----- nvinfo : EIATTR_CRS_STACK_SIZE
	.align		4
.L_49:
        /*0048*/ 	.byte	0x04, 0x1e
        /*004a*/ 	.short	(.L_51 - .L_50)
.L_50:
        /*004c*/ 	.word	0x00000000


	//----- nvinfo : EIATTR_CBANK_PARAM_SIZE
	.align		4
.L_51:
        /*0050*/ 	.byte	0x03, 0x19
        /*0052*/ 	.short	0x0010


	//----- nvinfo : EIATTR_PARAM_CBANK
	.align		4
        /*0054*/ 	.byte	0x04, 0x0a
        /*0056*/ 	.short	(.L_53 - .L_52)
	.align		4
.L_52:
        /*0058*/ 	.word	index@(.nv.constant0._Z8getCountP5Statem)
        /*005c*/ 	.short	0x0380
        /*005e*/ 	.short	0x0010


	//----- nvinfo : EIATTR_SW_WAR
	.align		4
.L_53:
        /*0060*/ 	.byte	0x04, 0x36
        /*0062*/ 	.short	(.L_55 - .L_54)
.L_54:
        /*0064*/ 	.word	0x00000008
.L_55:


//--------------------- .nv.info._Z6reduceP5Statem --------------------------
	.section	.nv.info._Z6reduceP5Statem,"",@"SHT_CUDA_INFO"
	.sectionflags	@""
	.align	4


	//----- nvinfo : EIATTR_CUDA_API_VERSION
	.align		4
        /*0000*/ 	.byte	0x04, 0x37
        /*0002*/ 	.short	(.L_57 - .L_56)
.L_56:
        /*0004*/ 	.word	0x00000082


	//----- nvinfo : EIATTR_KPARAM_INFO
	.align		4
.L_57:
        /*0008*/ 	.byte	0x04, 0x17
        /*000a*/ 	.short	(.L_59 - .L_58)
.L_58:
        /*000c*/ 	.word	0x00000000
        /*0010*/ 	.short	0x0001
        /*0012*/ 	.short	0x0008
        /*0014*/ 	.byte	0x00, 0xf0, 0x21, 0x00


	//----- nvinfo : EIATTR_KPARAM_INFO
	.align		4
.L_59:
        /*0018*/ 	.byte	0x04, 0x17
        /*001a*/ 	.short	(.L_61 - .L_60)
.L_60:
        /*001c*/ 	.word	0x00000000
        /*0020*/ 	.short	0x0000
        /*0022*/ 	.short	0x0000
        /*0024*/ 	.byte	0x00, 0xf5, 0x21, 0x00


	//----- nvinfo : EIATTR_SPARSE_MMA_MASK
	.align		4
.L_61:
        /*0028*/ 	.byte	0x03, 0x50
        /*002a*/ 	.short	0x0000


	//----- nvinfo : EIATTR_MAXREG_COUNT
	.align		4
        /*002c*/ 	.byte	0x03, 0x1b
        /*002e*/ 	.short	0x00ff


	//----- nvinfo : EIATTR_NUM_BARRIERS
	.align		4
        /*0030*/ 	.byte	0x02, 0x4c
        /*0032*/ 	.byte	0x01
	.zero		1


	//----- nvinfo : EIATTR_EXTERNS
	.align		4
        /*0034*/ 	.byte	0x04, 0x0f
        /*0036*/ 	.short	(.L_63 - .L_62)


	//   ....[0]....
	.align		4
.L_62:
        /*0038*/ 	.word	index@(vprintf)


	//----- nvinfo : EIATTR_MERCURY_ISA_VERSION
	.align		4
.L_63:
        /*003c*/ 	.byte	0x03, 0x5f
        /*003e*/ 	.short	0x0101


	//----- nvinfo : EIATTR_VRC_CTA_INIT_COUNT
	.align		4
        /*0040*/ 	.byte	0x02, 0x4a
	.zero		1
	.zero		1


	//----- nvinfo : EIATTR_SYSCALL_OFFSETS
	.align		4
        /*0044*/ 	.byte	0x04, 0x46
        /*0046*/ 	.short	(.L_65 - .L_64)


	//   ....[0]....
.L_64:
        /*0048*/ 	.word	0x00001040


	//----- nvinfo : EIATTR_EXIT_INSTR_OFFSETS
	.align		4
.L_65:
        /*004c*/ 	.byte	0x04, 0x1c
        /*004e*/ 	.short	(.L_67 - .L_66)


	//   ....[0]....
.L_66:
        /*0050*/ 	.word	0x00000310


	//   ....[1]....
        /*0054*/ 	.word	0x00000f60


	//   ....[2]....
        /*0058*/ 	.word	0x00001050


	//----- nvinfo : EIATTR_CRS_STACK_SIZE
	.align		4
.L_67:
        /*005c*/ 	.byte	0x04, 0x1e
        /*005e*/ 	.short	(.L_69 - .L_68)
.L_68:
        /*0060*/ 	.word	0x00000000


	//----- nvinfo : EIATTR_CBANK_PARAM_SIZE
	.align		4
.L_69:
        /*0064*/ 	.byte	0x03, 0x19
        /*0066*/ 	.short	0x0010


	//----- nvinfo : EIATTR_PARAM_CBANK
	.align		4
        /*0068*/ 	.byte	0x04, 0x0a
        /*006a*/ 	.short	(.L_71 - .L_70)
	.align		4
.L_70:
        /*006c*/ 	.word	index@(.nv.constant0._Z6reduceP5Statem)
        /*0070*/ 	.short	0x0380
        /*0072*/ 	.short	0x0010


	//----- nvinfo : EIATTR_SW_WAR
	.align		4
.L_71:
        /*0074*/ 	.byte	0x04, 0x36
        /*0076*/ 	.short	(.L_73 - .L_72)
.L_72:
        /*0078*/ 	.word	0x00000008
.L_73:


//--------------------- .nv.info._Z3runP5Statemi  --------------------------
	.section	.nv.info._Z3runP5Statemi,"",@"SHT_CUDA_INFO"
	.sectionflags	@""
	.align	4


	//----- nvinfo : EIATTR_CUDA_API_VERSION
	.align		4
        /*0000*/ 	.byte	0x04, 0x37
        /*0002*/ 	.short	(.L_75 - .L_74)
.L_74:
        /*0004*/ 	.word	0x00000082


	//----- nvinfo : EIATTR_KPARAM_INFO
	.align		4
.L_75:
        /*0008*/ 	.byte	0x04, 0x17
        /*000a*/ 	.short	(.L_77 - .L_76)
.L_76:
        /*000c*/ 	.word	0x00000000
        /*0010*/ 	.short	0x0002
        /*0012*/ 	.short	0x0010
        /*0014*/ 	.byte	0x00, 0xf0, 0x11, 0x00


	//----- nvinfo : EIATTR_KPARAM_INFO
	.align		4
.L_77:
        /*0018*/ 	.byte	0x04, 0x17
        /*001a*/ 	.short	(.L_79 - .L_78)
.L_78:
        /*001c*/ 	.word	0x00000000
        /*0020*/ 	.short	0x0001
        /*0022*/ 	.short	0x0008
        /*0024*/ 	.byte	0x00, 0xf0, 0x21, 0x00


	//----- nvinfo : EIATTR_KPARAM_INFO
	.align		4
.L_79:
        /*0028*/ 	.byte	0x04, 0x17
        /*002a*/ 	.short	(.L_81 - .L_80)
.L_80:
        /*002c*/ 	.word	0x00000000
        /*0030*/ 	.short	0x0000
        /*0032*/ 	.short	0x0000
        /*0034*/ 	.byte	0x00, 0xf5, 0x21, 0x00


	//----- nvinfo : EIATTR_SPARSE_MMA_MASK
	.align		4
.L_81:
        /*0038*/ 	.byte	0x03, 0x50
        /*003a*/ 	.short	0x0000


	//----- nvinfo : EIATTR_MAXREG_COUNT
	.align		4
        /*003c*/ 	.byte	0x03, 0x1b
        /*003e*/ 	.short	0x00ff


	//----- nvinfo : EIATTR_NUM_BARRIERS
	.align		4
        /*0040*/ 	.byte	0x02, 0x4c
        /*0042*/ 	.byte	0x01
	.zero		1


	//----- nvinfo : EIATTR_EXTERNS
	.align		4
        /*0044*/ 	.byte	0x04, 0x0f
        /*0046*/ 	.short	(.L_83 - .L_82)


	//   ....[0]....
	.align		4
.L_82:
        /*0048*/ 	.word	index@(vprintf)


	//----- nvinfo : EIATTR_MERCURY_ISA_VERSION
	.align		4
.L_83:
        /*004c*/ 	.byte	0x03, 0x5f
        /*004e*/ 	.short	0x0101


	//----- nvinfo : EIATTR_VRC_CTA_INIT_COUNT
	.align		4
        /*0050*/ 	.byte	0x02, 0x4a
	.zero		1
	.zero		1


	//----- nvinfo : EIATTR_SYSCALL_OFFSETS
	.align		4
        /*0054*/ 	.byte	0x04, 0x46
        /*0056*/ 	.short	(.L_85 - .L_84)


	//   ....[0]....
.L_84:
        /*0058*/ 	.word	0x000003e0


	//   ....[1]....
        /*005c*/ 	.word	0x00000780


	//   ....[2]....
        /*0060*/ 	.word	0x00000930


	//   ....[3]....
        /*0064*/ 	.word	0x00000d60


	//----- nvinfo : EIATTR_EXIT_INSTR_OFFSETS
	.align		4
.L_85:
        /*0068*/ 	.byte	0x04, 0x1c
        /*006a*/ 	.short	(.L_87 - .L_86)


	//   ....[0]....
.L_86:
        /*006c*/ 	.word	0x00000510


	//   ....[1]....
        /*0070*/ 	.word	0x000005f0


	//   ....[2]....
        /*0074*/ 	.word	0x00000680


	//   ....[3]....
        /*0078*/ 	.word	0x00000790


	//   ....[4]....
        /*007c*/ 	.word	0x00000820


	//   ....[5]....
        /*0080*/ 	.word	0x00000940


	//   ....[6]....
        /*0084*/ 	.word	0x00000c60


	//   ....[7]....
        /*0088*/ 	.word	0x00000d70


	//----- nvinfo : EIATTR_CRS_STACK_SIZE
	.align		4
.L_87:
        /*008c*/ 	.byte	0x04, 0x1e
        /*008e*/ 	.short	(.L_89 - .L_88)
.L_88:
        /*0090*/ 	.word	0x00000000


	//----- nvinfo : EIATTR_CBANK_PARAM_SIZE
	.align		4
.L_89:
        /*0094*/ 	.byte	0x03, 0x19
        /*0096*/ 	.short	0x0014


	//----- nvinfo : EIATTR_PARAM_CBANK
	.align		4
        /*0098*/ 	.byte	0x04, 0x0a
        /*009a*/ 	.short	(.L_91 - .L_90)
	.align		4
.L_90:
        /*009c*/ 	.word	index@(.nv.constant0._Z3runP5Statemi)
        /*00a0*/ 	.short	0x0380
        /*00a2*/ 	.short	0x0014


	//----- nvinfo : EIATTR_SW_WAR
	.align		4
.L_91:
        /*00a4*/ 	.byte	0x04, 0x36
        /*00a6*/ 	.short	(.L_93 - .L_92)
.L_92:
        /*00a8*/ 	.word	0x00000008
.L_93:


//--------------------- .nv.callgraph             --------------------------
	.section	.nv.callgraph,"",@"SHT_CUDA_CALLGRAPH"
	.align	4
	.sectionentsize	8
	.align		4
        /*0000*/ 	.word	0x00000000
	.align		4
        /*0004*/ 	.word	0xffffffff
	.align		4
        /*0008*/ 	.word	index@(_Z6reduceP5Statem)
	.align		4
        /*000c*/ 	.word	index@(vprintf)
	.align		4
        /*0010*/ 	.word	index@(_Z3runP5Statemi)
	.align		4
        /*0014*/ 	.word	index@(vprintf)
	.align		4
        /*0018*/ 	.word	0x00000000
	.align		4
        /*001c*/ 	.word	0xfffffffe
	.align		4
        /*0020*/ 	.word	0x00000000
	.align		4
        /*0024*/ 	.word	0xfffffffd
	.align		4
        /*0028*/ 	.word	0x00000000
	.align		4
        /*002c*/ 	.word	0xfffffffc


//--------------------- .nv.constant4             --------------------------
	.section	.nv.constant4,"a",@progbits
	.align	8
	.align		8
.nv.constant4:
        /*0000*/ 	.dword	precalc_xorwow_matrix
	.align		8
        /*0008*/ 	.dword	precalc_xorwow_offset_matrix
	.align		8
        /*0010*/ 	.dword	mrg32k3aM1
	.align		8
        /*0018*/ 	.dword	mrg32k3aM2
	.align		8
        /*0020*/ 	.dword	mrg32k3aM1SubSeq
	.align		8
        /*0028*/ 	.dword	mrg32k3aM2SubSeq
	.align		8
        /*0030*/ 	.dword	mrg32k3aM1Seq
	.align		8
        /*0038*/ 	.dword	mrg32k3aM2Seq
	.align		8
        /*0040*/ 	.dword	RAND_POSSIBLE_OUTCOME
	.align		8
        /*0048*/ 	.dword	NUM_PARAMETERS
	.align		8
        /*0050*/ 	.dword	NUM_RANDOM_PARAMETERS
	.align		8
        /*0058*/ 	.dword	NUM_SHOTS
	.align		8
        /*0060*/ 	.dword	STATE_COUNTER
	.align		8
        /*0068*/ 	.dword	DISTRIBUTION
	.align		8
        /*0070*/ 	.dword	params
	.align		8
        /*0078*/ 	.dword	$str
	.align		8
        /*0080*/ 	.dword	$str$1
	.align		8
        /*0088*/ 	.dword	$str$2
	.align		8
        /*0090*/ 	.dword	$str$3
	.align		8
        /*0098*/ 	.dword	vprintf


//--------------------- .nv.constant3             --------------------------
	.section	.nv.constant3,"a",@progbits
	.align	8
.nv.constant3:
	.type		__cr_lgamma_table,@object
	.size		__cr_lgamma_table,(.L_8 - __cr_lgamma_table)
__cr_lgamma_table:
        /*0000*/ 	.byte	0x00, 0x00, 0x00, 0x00, 0x00, 0x00, 0x00, 0x00, 0x00, 0x00, 0x00, 0x00, 0x00, 0x00, 0x00, 0x00
        /*0010*/ 	.byte	0xef, 0x39, 0xfa, 0xfe, 0x42, 0x2e, 0xe6, 0x3f, 0x02, 0x20, 0x2a, 0xfa, 0x0b, 0xab, 0xfc, 0x3f
        /*0020*/ 	.byte	0xf9, 0x2c, 0x92, 0x7c, 0xa7, 0x6c, 0x09, 0x40, 0xc9, 0x79, 0x44, 0x3c, 0x64, 0x26, 0x13, 0x40
        /*0030*/ 	.byte	0xca, 0x01, 0xcf, 0x3a, 0x27, 0x51, 0x1a, 0x40, 0x30, 0xcc, 0x2d, 0xf3, 0xe1, 0x0c, 0x21, 0x40
        /*0040*/ 	.byte	0x0d, 0xb7, 0xfc, 0x82, 0x8e, 0x35, 0x25, 0x40
.L_8:


//--------------------- .text._Z8getCountP5Statem --------------------------
	.section	.text._Z8getCountP5Statem,"ax",@progbits
	.align	128
        .global         _Z8getCountP5Statem
        .type           _Z8getCountP5Statem,@function
        .size           _Z8getCountP5Statem,(.L_x_30 - _Z8getCountP5Statem)
        .other          _Z8getCountP5Statem,@"STO_CUDA_ENTRY STV_DEFAULT"
_Z8getCountP5Statem:
.text._Z8getCountP5Statem:
[----:B------:R-:W-:Y:S08]  /*0000*/  LDC R1, c[0x0][0x37c] ;  /* 0x0000df00ff017b82 */ /* 0x000ff00000000800 */
[----:B------:R-:W0:Y:S01]  /*0010*/  LDC.64 R2, c[0x4][0x40] ;  /* 0x01001000ff027b82 */ /* 0x000e220000000a00 */
[----:B------:R-:W0:Y:S02]  /*0020*/  LDCU.64 UR6, c[0x0][0x358] ;  /* 0x00006b00ff0677ac */ /* 0x000e240008000a00 */
[----:B0-----:R-:W2:Y:S01]  /*0030*/  LDG.E R0, desc[UR6][R2.64] ;  /* 0x0000000602007981 */ /* 0x001ea2000c1e1900 */
[----:B------:R-:W2:Y:S02]  /*0040*/  S2R R11, SR_TID.X ;  /* 0x00000000000b7919 */ /* 0x000ea40000002100 */
[----:B--2---:R-:W-:-:S13]  /*0050*/  ISETP.GE.U32.AND P0, PT, R11, R0, PT ;  /* 0x000000000b00720c */ /* 0x004fda0003f06070 */
[----:B------:R-:W-:Y:S05]  /*0060*/  @P0 EXIT ;  /* 0x000000000000094d */ /* 0x000fea0003800000 */
[----:B------:R-:W0:Y:S01]  /*0070*/  S2R R0, SR_CTAID.X ;  /* 0x0000000000007919 */ /* 0x000e220000002500 */
[----:B------:R-:W1:Y:S01]  /*0080*/  LDC.64 R8, c[0x0][0x380] ;  /* 0x0000e000ff087b82 */ /* 0x000e620000000a00 */
[----:B------:R-:W0:Y:S02]  /*0090*/  LDCU UR4, c[0x0][0x360] ;  /* 0x00006c00ff0477ac */ /* 0x000e240008000800 */
[----:B0-----:R-:W-:-:S04]  /*00a0*/  IMAD R5, R0, UR4, R11 ;  /* 0x0000000400057c24 */ /* 0x001fc8000f8e020b */
[----:B-1----:R-:W-:-:S06]  /*00b0*/  IMAD.WIDE.U32 R4, R5, 0x4, R8 ;  /* 0x0000000405047825 */ /* 0x002fcc00078e0008 */
[----:B------:R-:W2:Y:S01]  /*00c0*/  LDG.E R4, desc[UR6][R4.64] ;  /* 0x0000000604047981 */ /* 0x000ea2000c1e1900 */
[----:B------:R-:W0:Y:S01]  /*00d0*/  S2UR UR5, SR_CgaCtaId ;  /* 0x00000000000579c3 */ /* 0x000e220000008800 */
[----:B------:R-:W-:Y:S01]  /*00e0*/  UMOV UR4, 0x400 ;  /* 0x0000040000047882 */ /* 0x000fe20000000000 */
[----:B------:R-:W-:Y:S01]  /*00f0*/  BSSY.RECONVERGENT B0, `(.L_x_0) ;  /* 0x000000b000007945 */ /* 0x000fe20003800200 */
[----:B0-----:R-:W-:-:S06]  /*0100*/  ULEA UR4, UR5, UR4, 0x18 ;  /* 0x0000000405047291 */ /* 0x001fcc000f8ec0ff */
[----:B------:R-:W-:-:S05]  /*0110*/  LEA R0, R11, UR4, 0x2 ;  /* 0x000000040b007c11 */ /* 0x000fca000f8e10ff */
[----:B------:R0:W-:Y:S01]  /*0120*/  STS [R0], RZ ;  /* 0x000000ff00007388 */ /* 0x0001e20000000800 */
[----:B------:R-:W-:Y:S06]  /*0130*/  BAR.SYNC.DEFER_BLOCKING 0x0 ;  /* 0x0000000000007b1d */ /* 0x000fec0000010000 */
[----:B--2---:R-:W1:Y:S02]  /*0140*/  F2I.U64.TRUNC R6, R4 ;  /* 0x0000000400067311 */ /* 0x004e64000020d800 */
[----:B01----:R-:W-:-:S07]  /*0150*/  LEA R6, R6, UR4, 0x2 ;  /* 0x0000000406067c11 */ /* 0x003fce000f8e10ff */
.L_x_1:
[----:B------:R-:W0:Y:S02]  /*0160*/  LDS R4, [R6] ;  /* 0x0000000006047984 */ /* 0x000e240000000800 */
[----:B0-----:R-:W-:-:S05]  /*0170*/  FADD R5, R4, 1 ;  /* 0x3f80000004057421 */ /* 0x001fca0000000000 */
[----:B------:R-:W0:Y:S02]  /*0180*/  ATOMS.CAST.SPIN P0, [R6], R4, R5 ;  /* 0x000000040600758d */ /* 0x000e240001800005 */
[----:B0-----:R-:W-:Y:S05]  /*0190*/  @!P0 BRA `(.L_x_1) ;  /* 0xfffffffc00f08947 */ /* 0x001fea000383ffff */
[----:B------:R-:W-:Y:S05]  /*01a0*/  BSYNC.RECONVERGENT B0 ;  /* 0x0000000000007941 */ /* 0x000fea0003800200 */
.L_x_0:
[----:B------:R-:W-:Y:S06]  /*01b0*/  BAR.SYNC.DEFER_BLOCKING 0x0 ;  /* 0x0000000000007b1d */ /* 0x000fec0000010000 */
[----:B------:R-:W2:Y:S02]  /*01c0*/  LDG.E R2, desc[UR6][R2.64] ;  /* 0x0000000602027981 */ /* 0x000ea4000c1e1900 */
[----:B--2---:R-:W-:-:S13]  /*01d0*/  ISETP.GE.U32.AND P0, PT, R11, R2, PT ;  /* 0x000000020b00720c */ /* 0x004fda0003f06070 */
[----:B------:R-:W0:Y:S01]  /*01e0*/  @!P0 LDS R7, [R0] ;  /* 0x0000000000078984 */ /* 0x000e220000000800 */
[----:B------:R-:W-:-:S05]  /*01f0*/  @!P0 IMAD.WIDE.U32 R4, R11, 0x4, R8 ;  /* 0x000000040b048825 */ /* 0x000fca00078e0008 */
[----:B0-----:R-:W-:Y:S01]  /*0200*/  @!P0 STG.E desc[UR6][R4.64], R7 ;  /* 0x0000000704008986 */ /* 0x001fe2000c101906 */
[----:B------:R-:W-:Y:S06]  /*0210*/  BAR.SYNC.DEFER_BLOCKING 0x0 ;  /* 0x0000000000007b1d */ /* 0x000fec0000010000 */
[----:B------:R-:W-:Y:S05]  /*0220*/  EXIT ;  /* 0x000000000000794d */ /* 0x000fea0003800000 */
.L_x_2:
[----:B------:R-:W-:-:S00]  /*0230*/  BRA `(.L_x_2) ;  /* 0xfffffffc00fc7947 */ /* 0x000fc0000383ffff */
[----:B------:R-:W-:-:S00]  /*0240*/  NOP ;  /* 0x0000000000007918 */ /* 0x000fc00000000000 */
        /* <DEDUP_REMOVED lines=11> */
.L_x_30:


//--------------------- .text._Z6reduceP5Statem   --------------------------
	.section	.text._Z6reduceP5Statem,"ax",@progbits
	.align	128
        .global         _Z6reduceP5Statem
        .type           _Z6reduceP5Statem,@function
        .size           _Z6reduceP5Statem,(.L_x_28 - _Z6reduceP5Statem)
        .other          _Z6reduceP5Statem,@"STO_CUDA_ENTRY STV_DEFAULT"
_Z6reduceP5Statem:
.text._Z6reduceP5Statem:
[----:B------:R-:W0:Y:S02]  /*0000*/  LDC R1, c[0x0][0x37c] ;  /* 0x0000df00ff017b82 */ /* 0x000e240000000800 */
[----:B0-----:R-:W-:Y:S01]  /*0010*/  VIADD R1, R1, 0xffffffe8 ;  /* 0xffffffe801017836 */ /* 0x001fe20000000000 */
[----:B------:R-:W0:Y:S01]  /*0020*/  LDCU UR4, c[0x0][0x2f8] ;  /* 0x00005f00ff0477ac */ /* 0x000e220008000800 */
[----:B------:R-:W1:Y:S01]  /*0030*/  S2R R0, SR_CTAID.X ;  /* 0x0000000000007919 */ /* 0x000e620000002500 */
[----:B------:R-:W2:Y:S01]  /*0040*/  LDCU UR5, c[0x0][0x2fc] ;  /* 0x00005f80ff0577ac */ /* 0x000ea20008000800 */
[----:B------:R-:W1:Y:S01]  /*0050*/  S2R R23, SR_TID.X ;  /* 0x0000000000177919 */ /* 0x000e620000002100 */
[----:B------:R-:W-:Y:S01]  /*0060*/  R2UR UR9, R1 ;  /* 0x00000000010972ca */ /* 0x000fe200000e0000 */
[----:B------:R-:W3:Y:S01]  /*0070*/  LDCU UR7, c[0x0][0x38c] ;  /* 0x00007180ff0777ac */ /* 0x000ee20008000800 */
[----:B------:R-:W1:Y:S01]  /*0080*/  LDCU UR6, c[0x0][0x360] ;  /* 0x00006c00ff0677ac */ /* 0x000e620008000800 */
[----:B------:R-:W4:Y:S10]  /*0090*/  LDCU.64 UR14, c[0x0][0x358] ;  /* 0x00006b00ff0e77ac */ /* 0x000f340008000a00 */
[----:B0-----:R-:W-:-:S04]  /*00a0*/  UIADD3 UR9, UP0, UPT, UR9, UR4, URZ ;  /* 0x0000000409097290 */ /* 0x001fc8000ff1e0ff */
[----:B--2---:R-:W-:Y:S02]  /*00b0*/  UIADD3.X UR10, UPT, UPT, URZ, UR5, URZ, UP0, !UPT ;  /* 0x00000005ff0a7290 */ /* 0x004fe400087fe4ff */
[----:B---3--:R-:W-:Y:S01]  /*00c0*/  UISETP.NE.U32.AND UP0, UPT, UR7, URZ, UPT ;  /* 0x000000ff0700728c */ /* 0x008fe2000bf05070 */
[----:B-1----:R-:W-:-:S08]  /*00d0*/  IMAD R22, R0, UR6, R23 ;  /* 0x0000000600167c24 */ /* 0x002fd0000f8e0217 */
[----:B----4-:R-:W-:Y:S05]  /*00e0*/  BRA.U UP0, `(.L_x_3) ;  /* 0x0000000100507547 */ /* 0x010fea000b800000 */
[----:B------:R-:W0:Y:S01]  /*00f0*/  LDCU UR4, c[0x0][0x388] ;  /* 0x00007100ff0477ac */ /* 0x000e220008000800 */
[----:B------:R-:W-:Y:S01]  /*0100*/  IMAD.MOV.U32 R25, RZ, RZ, RZ ;  /* 0x000000ffff197224 */ /* 0x000fe200078e00ff */
[----:B0-----:R-:W0:Y:S01]  /*0110*/  I2F.U32.RP R4, UR4 ;  /* 0x0000000400047d06 */ /* 0x001e220008209000 */
[----:B------:R-:W-:-:S07]  /*0120*/  ISETP.NE.U32.AND P1, PT, RZ, UR4, PT ;  /* 0x00000004ff007c0c */ /* 0x000fce000bf25070 */
[----:B0-----:R-:W0:Y:S02]  /*0130*/  MUFU.RCP R4, R4 ;  /* 0x0000000400047308 */ /* 0x001e240000001000 */
[----:B0-----:R-:W-:-:S06]  /*0140*/  VIADD R2, R4, 0xffffffe ;  /* 0x0ffffffe04027836 */ /* 0x001fcc0000000000 */
[----:B------:R0:W1:Y:S02]  /*0150*/  F2I.FTZ.U32.TRUNC.NTZ R3, R2 ;  /* 0x0000000200037305 */ /* 0x000064000021f000 */
[----:B0-----:R-:W-:Y:S02]  /*0160*/  IMAD.MOV.U32 R2, RZ, RZ, RZ ;  /* 0x000000ffff027224 */ /* 0x001fe400078e00ff */
[----:B-1----:R-:W-:-:S04]  /*0170*/  IMAD.MOV R5, RZ, RZ, -R3 ;  /* 0x000000ffff057224 */ /* 0x002fc800078e0a03 */
[----:B------:R-:W-:-:S04]  /*0180*/  IMAD R5, R5, UR4, RZ ;  /* 0x0000000405057c24 */ /* 0x000fc8000f8e02ff */
[----:B------:R-:W-:-:S06]  /*0190*/  IMAD.HI.U32 R3, R3, R5, R2 ;  /* 0x0000000503037227 */ /* 0x000fcc00078e0002 */
[----:B------:R-:W-:-:S04]  /*01a0*/  IMAD.HI.U32 R3, R3, R22, RZ ;  /* 0x0000001603037227 */ /* 0x000fc800078e00ff */
[----:B------:R-:W-:-:S04]  /*01b0*/  IMAD.MOV R3, RZ, RZ, -R3 ;  /* 0x000000ffff037224 */ /* 0x000fc800078e0a03 */
[----:B------:R-:W-:-:S05]  /*01c0*/  IMAD R24, R3, UR4, R22 ;  /* 0x0000000403187c24 */ /* 0x000fca000f8e0216 */
[----:B------:R-:W-:-:S13]  /*01d0*/  ISETP.GE.U32.AND P0, PT, R24, UR4, PT ;  /* 0x0000000418007c0c */ /* 0x000fda000bf06070 */
[----:B------:R-:W-:-:S05]  /*01e0*/  @P0 VIADD R24, R24, -UR4 ;  /* 0x8000000418180c36 */ /* 0x000fca0008000000 */
[----:B------:R-:W-:-:S13]  /*01f0*/  ISETP.GE.U32.AND P0, PT, R24, UR4, PT ;  /* 0x0000000418007c0c */ /* 0x000fda000bf06070 */
[----:B------:R-:W-:Y:S01]  /*0200*/  @P0 VIADD R24, R24, -UR4 ;  /* 0x8000000418180c36 */ /* 0x000fe20008000000 */
[----:B------:R-:W-:Y:S01]  /*0210*/  @!P1 LOP3.LUT R24, RZ, UR4, RZ, 0x33, !PT ;  /* 0x00000004ff189c12 */ /* 0x000fe2000f8e33ff */
[----:B------:R-:W-:Y:S06]  /*0220*/  BRA `(.L_x_4) ;  /* 0x0000000000087947 */ /* 0x000fec0003800000 */
.L_x_3:
[----:B------:R-:W-:-:S07]  /*0230*/  MOV R4, 0x250 ;  /* 0x0000025000047802 */ /* 0x000fce0000000f00 */
[----:B------:R-:W-:Y:S05]  /*0240*/  CALL.REL.NOINC `($__internal_0_$__cuda_sm20_rem_u64) ;  /* 0x0000000c00847944 */ /* 0x000fea0003c00000 */
.L_x_4:
[----:B------:R-:W0:Y:S01]  /*0250*/  LDC.64 R2, c[0x4][0x60] ;  /* 0x01001800ff027b82 */ /* 0x000e220000000a00 */
[----:B------:R-:W1:Y:S01]  /*0260*/  LDCU.64 UR12, c[0x0][0x388] ;  /* 0x00007100ff0c77ac */ /* 0x000e620008000a00 */
[----:B0-----:R-:W2:Y:S02]  /*0270*/  LDG.E.64 R2, desc[UR14][R2.64] ;  /* 0x0000000e02027981 */ /* 0x001ea4000c1e1b00 */
[----:B--2---:R-:W-:Y:S02]  /*0280*/  R2UR UR5, R3 ;  /* 0x00000000030572ca */ /* 0x004fe400000e0000 */
[----:B------:R-:W-:-:S11]  /*0290*/  R2UR UR4, R2 ;  /* 0x00000000020472ca */ /* 0x000fd600000e0000 */
[----:B-1----:R-:W-:Y:S02]  /*02a0*/  UIMAD UR5, UR5, UR12, URZ ;  /* 0x0000000c050572a4 */ /* 0x002fe4000f8e02ff */
[----:B------:R-:W-:Y:S02]  /*02b0*/  UIMAD.WIDE.U32 UR6, UR4, UR12, URZ ;  /* 0x0000000c040672a5 */ /* 0x000fe4000f8e00ff */
[----:B------:R-:W-:-:S04]  /*02c0*/  UIMAD UR5, UR4, UR13, UR5 ;  /* 0x0000000d040572a4 */ /* 0x000fc8000f8e0205 */
[----:B------:R-:W-:Y:S01]  /*02d0*/  UIADD3 UR8, UPT, UPT, UR7, UR5, URZ ;  /* 0x0000000507087290 */ /* 0x000fe2000fffe0ff */
[----:B------:R-:W-:-:S05]  /*02e0*/  ISETP.LT.U32.AND P0, PT, R22, UR6, PT ;  /* 0x0000000616007c0c */ /* 0x000fca000bf01070 */
[----:B------:R-:W-:-:S05]  /*02f0*/  IMAD.U32 R4, RZ, RZ, UR8 ;  /* 0x00000008ff047e24 */ /* 0x000fca000f8e00ff */
[----:B------:R-:W-:-:S13]  /*0300*/  ISETP.GT.U32.AND.EX P0, PT, R4, RZ, PT, P0 ;  /* 0x000000ff0400720c */ /* 0x000fda0003f04100 */
[----:B------:R-:W-:Y:S05]  /*0310*/  @!P0 EXIT ;  /* 0x000000000000894d */ /* 0x000fea0003800000 */
[----:B------:R-:W0:Y:S02]  /*0320*/  LDC.64 R2, c[0x4][0x40] ;  /* 0x01001000ff027b82 */ /* 0x000e240000000a00 */
[----:B0-----:R-:W2:Y:S01]  /*0330*/  LDG.E R4, desc[UR14][R2.64] ;  /* 0x0000000e02047981 */ /* 0x001ea2000c1e1900 */
[----:B------:R-:W-:Y:S01]  /*0340*/  ISETP.NE.U32.AND P1, PT, R24, R0, PT ;  /* 0x000000001800720c */ /* 0x000fe20003f25070 */
[----:B------:R-:W-:Y:S01]  /*0350*/  BSSY.RECONVERGENT B0, `(.L_x_5) ;  /* 0x00000b1000007945 */ /* 0x000fe20003800200 */
[----:B--2---:R-:W-:-:S04]  /*0360*/  ISETP.GE.AND P0, PT, R4, 0x1, PT ;  /* 0x000000010400780c */ /* 0x004fc80003f06270 */
[----:B------:R-:W-:-:S13]  /*0370*/  ISETP.NE.OR.EX P0, PT, R25, RZ, !P0, P1 ;  /* 0x000000ff1900720c */ /* 0x000fda0004705710 */
[----:B------:R-:W-:Y:S05]  /*0380*/  @P0 BRA `(.L_x_6) ;  /* 0x0000000800b40947 */ /* 0x000fea0003800000 */
[C---:B------:R-:W-:Y:S01]  /*0390*/  ISETP.GE.U32.AND P0, PT, R4.reuse, 0x4, PT ;  /* 0x000000040400780c */ /* 0x040fe20003f06070 */
[----:B------:R-:W-:Y:S01]  /*03a0*/  IMAD.MOV.U32 R3, RZ, RZ, RZ ;  /* 0x000000ffff037224 */ /* 0x000fe200078e00ff */
[----:B------:R-:W-:-:S11]  /*03b0*/  LOP3.LUT R2, R4, 0x3, RZ, 0xc0, !PT ;  /* 0x0000000304027812 */ /* 0x000fd600078ec0ff */
[----:B------:R-:W-:Y:S05]  /*03c0*/  @!P0 BRA `(.L_x_7) ;  /* 0x00000008003c8947 */ /* 0x000fea0003800000 */
[----:B------:R-:W0:Y:S01]  /*03d0*/  S2UR UR5, SR_CgaCtaId ;  /* 0x00000000000579c3 */ /* 0x000e220000008800 */
[----:B------:R-:W1:Y:S01]  /*03e0*/  LDCU.64 UR20, c[0x0][0x380] ;  /* 0x00007000ff1477ac */ /* 0x000e620008000a00 */
[----:B------:R-:W-:Y:S01]  /*03f0*/  LOP3.LUT R3, R4, 0x7ffffffc, RZ, 0xc0, !PT ;  /* 0x7ffffffc04037812 */ /* 0x000fe200078ec0ff */
[----:B------:R-:W-:Y:S01]  /*0400*/  UMOV UR4, 0x400 ;  /* 0x0000040000047882 */ /* 0x000fe20000000000 */
[----:B------:R-:W-:-:S03]  /*0410*/  USHF.L.U64.HI UR18, UR6, 0x2, UR8 ;  /* 0x0000000206127899 */ /* 0x000fc60008010208 */
[----:B------:R-:W-:Y:S01]  /*0420*/  IMAD.MOV R20, RZ, RZ, -R3 ;  /* 0x000000ffff147224 */ /* 0x000fe200078e0a03 */
[----:B------:R-:W-:Y:S02]  /*0430*/  USHF.L.U32 UR17, UR6, 0x2, URZ ;  /* 0x0000000206117899 */ /* 0x000fe400080006ff */
[----:B------:R-:W-:Y:S02]  /*0440*/  USHF.L.U64.HI UR16, UR6, 0x4, UR8 ;  /* 0x0000000406107899 */ /* 0x000fe40008010208 */
[----:B------:R-:W-:Y:S01]  /*0450*/  ISETP.GE.AND P0, PT, R20, RZ, PT ;  /* 0x000000ff1400720c */ /* 0x000fe20003f06270 */
[----:B------:R-:W-:Y:S02]  /*0460*/  USHF.L.U32 UR13, UR6, 0x4, URZ ;  /* 0x00000004060d7899 */ /* 0x000fe400080006ff */
[----:B------:R-:W-:Y:S02]  /*0470*/  USHF.L.U64.HI UR12, UR6, 0x3, UR8 ;  /* 0x00000003060c7899 */ /* 0x000fe40008010208 */
[----:B------:R-:W-:Y:S01]  /*0480*/  USHF.L.U32 UR11, UR6, 0x3, URZ ;  /* 0x00000003060b7899 */ /* 0x000fe200080006ff */
[----:B-1----:R-:W-:-:S04]  /*0490*/  LEA R26, P1, R22, UR20, 0x2 ;  /* 0x00000014161a7c11 */ /* 0x002fc8000f8210ff */
[----:B------:R-:W-:Y:S01]  /*04a0*/  LEA.HI.X R21, R22, UR21, RZ, 0x2, P1 ;  /* 0x0000001516157c11 */ /* 0x000fe200088f14ff */
[----:B0-----:R-:W-:Y:S02]  /*04b0*/  ULEA UR4, UR5, UR4, 0x18 ;  /* 0x0000000405047291 */ /* 0x001fe4000f8ec0ff */
[----:B------:R-:W-:Y:S10]  /*04c0*/  @P0 BRA `(.L_x_8) ;  /* 0x0000000400a40947 */ /* 0x000ff40003800000 */
[----:B------:R-:W-:Y:S01]  /*04d0*/  IMAD.MOV R4, RZ, RZ, -R20 ;  /* 0x000000ffff047224 */ /* 0x000fe200078e0a14 */
[----:B------:R-:W-:-:S04]  /*04e0*/  PLOP3.LUT P0, PT, PT, PT, PT, 0x80, 0x8 ;  /* 0x000000000008781c */ /* 0x000fc80003f0f070 */
[----:B------:R-:W-:-:S13]  /*04f0*/  ISETP.GT.AND P1, PT, R4, 0xc, PT ;  /* 0x0000000c0400780c */ /* 0x000fda0003f24270 */
[----:B------:R-:W-:Y:S05]  /*0500*/  @!P1 BRA `(.L_x_9) ;  /* 0x0000000000f89947 */ /* 0x000fea0003800000 */
[----:B------:R-:W-:-:S13]  /*0510*/  PLOP3.LUT P0, PT, PT, PT, PT, 0x8, 0x80 ;  /* 0x000000000080781c */ /* 0x000fda0003f0e170 */
.L_x_10:
[C---:B0-----:R-:W-:Y:S01]  /*0520*/  IADD3 R12, P1, PT, R26.reuse, UR17, RZ ;  /* 0x000000111a0c7c10 */ /* 0x041fe2000ff3e0ff */
[----:B------:R-:W-:Y:S01]  /*0530*/  IMAD.U32 R19, RZ, RZ, UR6 ;  /* 0x00000006ff137e24 */ /* 0x000fe2000f8e00ff */
[----:B------:R-:W-:Y:S01]  /*0540*/  UIMAD UR5, UR8, 0xc, URZ ;  /* 0x0000000c080578a4 */ /* 0x000fe2000f8e02ff */
[----:B------:R-:W-:Y:S01]  /*0550*/  IMAD.MOV.U32 R27, RZ, RZ, R21 ;  /* 0x000000ffff1b7224 */ /* 0x000fe200078e0015 */
[----:B------:R-:W-:Y:S02]  /*0560*/  IADD3.X R13, PT, PT, R21, UR18, RZ, P1, !PT ;  /* 0x00000012150d7c10 */ /* 0x000fe40008ffe4ff */
[C---:B------:R-:W-:Y:S01]  /*0570*/  IADD3 R14, P1, PT, R26.reuse, UR13, RZ ;  /* 0x0000000d1a0e7c10 */ /* 0x040fe2000ff3e0ff */
[----:B------:R-:W-:Y:S01]  /*0580*/  IMAD.WIDE.U32 R18, R19, 0xc, R26 ;  /* 0x0000000c13127825 */ /* 0x000fe200078e001a */
[----:B------:R-:W-:Y:S01]  /*0590*/  IADD3 R6, P2, PT, R26, UR11, RZ ;  /* 0x0000000b1a067c10 */ /* 0x000fe2000ff5e0ff */
[----:B------:R0:W2:Y:S01]  /*05a0*/  LDG.E R4, desc[UR14][R26.64] ;  /* 0x0000000e1a047981 */ /* 0x0000a2000c1e1900 */
[----:B------:R-:W-:Y:S01]  /*05b0*/  IADD3.X R15, PT, PT, R21, UR16, RZ, P1, !PT ;  /* 0x00000010150f7c10 */ /* 0x000fe20008ffe4ff */
[----:B------:R-:W-:Y:S01]  /*05c0*/  VIADD R19, R19, UR5 ;  /* 0x0000000513137c36 */ /* 0x000fe20008000000 */
[C---:B------:R-:W-:Y:S01]  /*05d0*/  IADD3 R28, P3, PT, R14.reuse, UR13, RZ ;  /* 0x0000000d0e1c7c10 */ /* 0x040fe2000ff7e0ff */
[----:B------:R-:W-:Y:S01]  /*05e0*/  IMAD.U32 R17, RZ, RZ, UR6 ;  /* 0x00000006ff117e24 */ /* 0x000fe2000f8e00ff */
[----:B------:R-:W-:Y:S01]  /*05f0*/  IADD3.X R7, PT, PT, R21, UR12, RZ, P2, !PT ;  /* 0x0000000c15077c10 */ /* 0x000fe200097fe4ff */
[----:B------:R1:W2:Y:S01]  /*0600*/  LDG.E R5, desc[UR14][R12.64] ;  /* 0x0000000e0c057981 */ /* 0x0002a2000c1e1900 */
[----:B------:R-:W-:-:S02]  /*0610*/  IADD3 R10, P2, PT, R14, UR11, RZ ;  /* 0x0000000b0e0a7c10 */ /* 0x000fc4000ff5e0ff */
[----:B0-----:R-:W-:Y:S01]  /*0620*/  IADD3 R26, P1, PT, R14, UR17, RZ ;  /* 0x000000110e1a7c10 */ /* 0x001fe2000ff3e0ff */
[----:B------:R-:W-:Y:S01]  /*0630*/  IMAD.U32 R21, RZ, RZ, UR6 ;  /* 0x00000006ff157e24 */ /* 0x000fe2000f8e00ff */
[C---:B------:R-:W-:Y:S01]  /*0640*/  IADD3.X R29, PT, PT, R15.reuse, UR16, RZ, P3, !PT ;  /* 0x000000100f1d7c10 */ /* 0x040fe20009ffe4ff */
[----:B------:R-:W2:Y:S01]  /*0650*/  LDG.E R6, desc[UR14][R6.64] ;  /* 0x0000000e06067981 */ /* 0x000ea2000c1e1900 */
[----:B------:R-:W-:Y:S01]  /*0660*/  IADD3.X R27, PT, PT, R15, UR18, RZ, P1, !PT ;  /* 0x000000120f1b7c10 */ /* 0x000fe20008ffe4ff */
[----:B------:R-:W-:Y:S01]  /*0670*/  IMAD.WIDE.U32 R16, R17, 0xc, R14 ;  /* 0x0000000c11107825 */ /* 0x000fe200078e000e */
[C---:B-1----:R-:W-:Y:S01]  /*0680*/  IADD3 R12, P1, PT, R28.reuse, UR17, RZ ;  /* 0x000000111c0c7c10 */ /* 0x042fe2000ff3e0ff */
[----:B------:R0:W3:Y:S01]  /*0690*/  LDG.E R8, desc[UR14][R14.64] ;  /* 0x0000000e0e087981 */ /* 0x0000e2000c1e1900 */
[----:B------:R-:W-:Y:S02]  /*06a0*/  IADD3.X R11, PT, PT, R15, UR12, RZ, P2, !PT ;  /* 0x0000000c0f0b7c10 */ /* 0x000fe400097fe4ff */
[----:B------:R-:W-:Y:S01]  /*06b0*/  IADD3.X R13, PT, PT, R29, UR18, RZ, P1, !PT ;  /* 0x000000121d0d7c10 */ /* 0x000fe20008ffe4ff */
[----:B------:R1:W3:Y:S04]  /*06c0*/  LDG.E R9, desc[UR14][R26.64] ;  /* 0x0000000e1a097981 */ /* 0x0002e8000c1e1900 */
[----:B------:R4:W2:Y:S01]  /*06d0*/  LDG.E R7, desc[UR14][R18.64] ;  /* 0x0000000e12077981 */ /* 0x0008a2000c1e1900 */
[----:B0-----:R-:W-:-:S03]  /*06e0*/  IADD3 R14, P2, PT, R28, UR11, RZ ;  /* 0x0000000b1c0e7c10 */ /* 0x001fc6000ff5e0ff */
[----:B------:R-:W5:Y:S01]  /*06f0*/  LDG.E R13, desc[UR14][R12.64] ;  /* 0x0000000e0c0d7981 */ /* 0x000f62000c1e1900 */
[----:B-1----:R-:W-:Y:S01]  /*0700*/  IADD3 R26, P1, PT, R28, UR13, RZ ;  /* 0x0000000d1c1a7c10 */ /* 0x002fe2000ff3e0ff */
[----:B------:R-:W-:Y:S02]  /*0710*/  VIADD R17, R17, UR5 ;  /* 0x0000000511117c36 */ /* 0x000fe40008000000 */
[----:B------:R-:W3:Y:S01]  /*0720*/  LDG.E R10, desc[UR14][R10.64] ;  /* 0x0000000e0a0a7981 */ /* 0x000ee2000c1e1900 */
[----:B----4-:R-:W-:Y:S01]  /*0730*/  IMAD.WIDE.U32 R18, R21, 0xc, R28 ;  /* 0x0000000c15127825 */ /* 0x010fe200078e001c */
[----:B------:R-:W-:-:S03]  /*0740*/  IADD3.X R15, PT, PT, R29, UR12, RZ, P2, !PT ;  /* 0x0000000c1d0f7c10 */ /* 0x000fc600097fe4ff */
[----:B------:R-:W-:Y:S01]  /*0750*/  VIADD R19, R19, UR5 ;  /* 0x0000000513137c36 */ /* 0x000fe20008000000 */
[----:B------:R-:W-:Y:S01]  /*0760*/  IADD3.X R27, PT, PT, R29, UR16, RZ, P1, !PT ;  /* 0x000000101d1b7c10 */ /* 0x000fe20008ffe4ff */
[----:B------:R-:W5:Y:S04]  /*0770*/  LDG.E R14, desc[UR14][R14.64] ;  /* 0x0000000e0e0e7981 */ /* 0x000f68000c1e1900 */
[----:B------:R0:W5:Y:S04]  /*0780*/  LDG.E R12, desc[UR14][R28.64] ;  /* 0x0000000e1c0c7981 */ /* 0x000168000c1e1900 */
[----:B------:R-:W3:Y:S04]  /*0790*/  LDG.E R11, desc[UR14][R16.64] ;  /* 0x0000000e100b7981 */ /* 0x000ee8000c1e1900 */
[----:B------:R1:W5:Y:S01]  /*07a0*/  LDG.E R15, desc[UR14][R18.64] ;  /* 0x0000000e120f7981 */ /* 0x000362000c1e1900 */
[----:B0-----:R-:W-:-:S03]  /*07b0*/  IMAD.WIDE.U32 R28, R21, 0xc, R26 ;  /* 0x0000000c151c7825 */ /* 0x001fc600078e001a */
[----:B------:R-:W4:Y:S01]  /*07c0*/  LDG.E R16, desc[UR14][R26.64] ;  /* 0x0000000e1a107981 */ /* 0x000f22000c1e1900 */
[----:B-1----:R-:W-:Y:S01]  /*07d0*/  IADD3 R18, P1, PT, R26, UR17, RZ ;  /* 0x000000111a127c10 */ /* 0x002fe2000ff3e0ff */
[----:B------:R-:W-:-:S03]  /*07e0*/  VIADD R29, R29, UR5 ;  /* 0x000000051d1d7c36 */ /* 0x000fc60008000000 */
[----:B------:R-:W-:-:S05]  /*07f0*/  IADD3.X R19, PT, PT, R27, UR18, RZ, P1, !PT ;  /* 0x000000121b137c10 */ /* 0x000fca0008ffe4ff */
[----:B------:R-:W4:Y:S04]  /*0800*/  LDG.E R17, desc[UR14][R18.64] ;  /* 0x0000000e12117981 */ /* 0x000f28000c1e1900 */
[----:B------:R0:W4:Y:S02]  /*0810*/  LDG.E R19, desc[UR14][R28.64] ;  /* 0x0000000e1c137981 */ /* 0x000124000c1e1900 */
[----:B0-----:R-:W-:-:S04]  /*0820*/  IADD3 R28, P1, PT, R26, UR11, RZ ;  /* 0x0000000b1a1c7c10 */ /* 0x001fc8000ff3e0ff */
[----:B------:R-:W-:-:S05]  /*0830*/  IADD3.X R29, PT, PT, R27, UR12, RZ, P1, !PT ;  /* 0x0000000c1b1d7c10 */ /* 0x000fca0008ffe4ff */
[----:B------:R-:W4:Y:S01]  /*0840*/  LDG.E R18, desc[UR14][R28.64] ;  /* 0x0000000e1c127981 */ /* 0x000f22000c1e1900 */
[----:B------:R-:W-:-:S05]  /*0850*/  VIADD R20, R20, 0x10 ;  /* 0x0000001014147836 */ /* 0x000fca0000000000 */
[----:B------:R-:W-:Y:S02]  /*0860*/  ISETP.GE.AND P1, PT, R20, -0xc, PT ;  /* 0xfffffff41400780c */ /* 0x000fe40003f26270 */
[----:B------:R-:W-:-:S04]  /*0870*/  IADD3 R26, P2, PT, R26, UR13, RZ ;  /* 0x0000000d1a1a7c10 */ /* 0x000fc8000ff5e0ff */
[----:B------:R-:W-:Y:S01]  /*0880*/  IADD3.X R21, PT, PT, R27, UR16, RZ, P2, !PT ;  /* 0x000000101b157c10 */ /* 0x000fe200097fe4ff */
[----:B--2---:R0:W-:Y:S04]  /*0890*/  STS.128 [UR4], R4 ;  /* 0x00000004ff007988 */ /* 0x0041e80008000c04 */
[----:B---3--:R0:W-:Y:S04]  /*08a0*/  STS.128 [UR4+0x10], R8 ;  /* 0x00001008ff007988 */ /* 0x0081e80008000c04 */
[----:B-----5:R0:W-:Y:S04]  /*08b0*/  STS.128 [UR4+0x20], R12 ;  /* 0x0000200cff007988 */ /* 0x0201e80008000c04 */
[----:B----4-:R0:W-:Y:S01]  /*08c0*/  STS.128 [UR4+0x30], R16 ;  /* 0x00003010ff007988 */ /* 0x0101e20008000c04 */
[----:B------:R-:W-:Y:S01]  /*08d0*/  UIADD3 UR4, UPT, UPT, UR4, 0x40, URZ ;  /* 0x0000004004047890 */ /* 0x000fe2000fffe0ff */
[----:B------:R-:W-:Y:S11]  /*08e0*/  @!P1 BRA `(.L_x_10) ;  /* 0xfffffffc000c9947 */ /* 0x000ff6000383ffff */
.L_x_9:
[----:B0-----:R-:W-:-:S05]  /*08f0*/  IMAD.MOV R4, RZ, RZ, -R20 ;  /* 0x000000ffff047224 */ /* 0x001fca00078e0a14 */
[----:B------:R-:W-:-:S13]  /*0900*/  ISETP.GT.AND P1, PT, R4, 0x4, PT ;  /* 0x000000040400780c */ /* 0x000fda0003f24270 */
[----:B------:R-:W-:Y:S05]  /*0910*/  @!P1 BRA `(.L_x_11) ;  /* 0x0000000000889947 */ /* 0x000fea0003800000 */
[C---:B------:R-:W-:Y:S01]  /*0920*/  IADD3 R12, P0, PT, R26.reuse, UR13, RZ ;  /* 0x0000000d1a0c7c10 */ /* 0x040fe2000ff1e0ff */
[----:B------:R-:W-:Y:S01]  /*0930*/  IMAD.U32 R17, RZ, RZ, UR6 ;  /* 0x00000006ff117e24 */ /* 0x000fe2000f8e00ff */
[C---:B------:R-:W-:Y:S01]  /*0940*/  IADD3 R28, P1, PT, R26.reuse, UR11, RZ ;  /* 0x0000000b1a1c7c10 */ /* 0x040fe2000ff3e0ff */
[----:B------:R-:W-:Y:S01]  /*0950*/  IMAD.U32 R15, RZ, RZ, UR6 ;  /* 0x00000006ff0f7e24 */ /* 0x000fe2000f8e00ff */
[C---:B------:R-:W-:Y:S01]  /*0960*/  IADD3.X R13, PT, PT, R21.reuse, UR16, RZ, P0, !PT ;  /* 0x00000010150d7c10 */ /* 0x040fe200087fe4ff */
[----:B------:R-:W-:Y:S01]  /*0970*/  IMAD.MOV.U32 R10, RZ, RZ, R26 ;  /* 0x000000ffff0a7224 */ /* 0x000fe200078e001a */
[----:B------:R-:W-:Y:S01]  /*0980*/  IADD3 R6, P0, PT, R26, UR17, RZ ;  /* 0x000000111a067c10 */ /* 0x000fe2000ff1e0ff */
[----:B------:R-:W-:Y:S01]  /*0990*/  IMAD.MOV.U32 R11, RZ, RZ, R21 ;  /* 0x000000ffff0b7224 */ /* 0x000fe200078e0015 */
[----:B------:R-:W-:Y:S01]  /*09a0*/  UIMAD UR5, UR8, 0xc, URZ ;  /* 0x0000000c080578a4 */ /* 0x000fe2000f8e02ff */
[----:B------:R-:W-:Y:S01]  /*09b0*/  IADD3.X R29, PT, PT, R21, UR12, RZ, P1, !PT ;  /* 0x0000000c151d7c10 */ /* 0x000fe20008ffe4ff */
[----:B------:R-:W-:Y:S01]  /*09c0*/  IMAD.WIDE.U32 R14, R15, 0xc, R12 ;  /* 0x0000000c0f0e7825 */ /* 0x000fe200078e000c */
[----:B------:R-:W-:Y:S01]  /*09d0*/  IADD3.X R7, PT, PT, R21, UR18, RZ, P0, !PT ;  /* 0x0000001215077c10 */ /* 0x000fe200087fe4ff */
[----:B------:R-:W2:Y:S01]  /*09e0*/  LDG.E R4, desc[UR14][R10.64] ;  /* 0x0000000e0a047981 */ /* 0x000ea2000c1e1900 */
[C---:B------:R-:W-:Y:S01]  /*09f0*/  IADD3 R18, P0, PT, R12.reuse, UR17, RZ ;  /* 0x000000110c127c10 */ /* 0x040fe2000ff1e0ff */
[----:B------:R-:W-:Y:S01]  /*0a00*/  IMAD.WIDE.U32 R16, R17, 0xc, R10 ;  /* 0x0000000c11107825 */ /* 0x000fe200078e000a */
[----:B------:R-:W-:Y:S01]  /*0a10*/  IADD3 R26, P1, PT, R12, UR11, RZ ;  /* 0x0000000b0c1a7c10 */ /* 0x000fe2000ff3e0ff */
[----:B------:R-:W2:Y:S01]  /*0a20*/  LDG.E R5, desc[UR14][R6.64] ;  /* 0x0000000e06057981 */ /* 0x000ea2000c1e1900 */
[----:B------:R-:W-:Y:S01]  /*0a30*/  IADD3.X R19, PT, PT, R13, UR18, RZ, P0, !PT ;  /* 0x000000120d137c10 */ /* 0x000fe200087fe4ff */
[----:B------:R-:W-:Y:S01]  /*0a40*/  VIADD R17, R17, UR5 ;  /* 0x0000000511117c36 */ /* 0x000fe20008000000 */
[----:B------:R-:W-:Y:S01]  /*0a50*/  IADD3.X R27, PT, PT, R13, UR12, RZ, P1, !PT ;  /* 0x0000000c0d1b7c10 */ /* 0x000fe20008ffe4ff */
[----:B------:R-:W-:Y:S01]  /*0a60*/  VIADD R15, R15, UR5 ;  /* 0x000000050f0f7c36 */ /* 0x000fe20008000000 */
[----:B------:R-:W3:Y:S04]  /*0a70*/  LDG.E R8, desc[UR14][R12.64] ;  /* 0x0000000e0c087981 */ /* 0x000ee8000c1e1900 */
[----:B------:R-:W3:Y:S04]  /*0a80*/  LDG.E R9, desc[UR14][R18.64] ;  /* 0x0000000e12097981 */ /* 0x000ee8000c1e1900 */
[----:B------:R-:W2:Y:S04]  /*0a90*/  LDG.E R6, desc[UR14][R28.64] ;  /* 0x0000000e1c067981 */ /* 0x000ea8000c1e1900 */
[----:B------:R-:W2:Y:S04]  /*0aa0*/  LDG.E R7, desc[UR14][R16.64] ;  /* 0x0000000e10077981 */ /* 0x000ea8000c1e1900 */
[----:B------:R0:W3:Y:S04]  /*0ab0*/  LDG.E R10, desc[UR14][R26.64] ;  /* 0x0000000e1a0a7981 */ /* 0x0000e8000c1e1900 */
[----:B------:R-:W3:Y:S01]  /*0ac0*/  LDG.E R11, desc[UR14][R14.64] ;  /* 0x0000000e0e0b7981 */ /* 0x000ee2000c1e1900 */
[----:B------:R-:W-:Y:S01]  /*0ad0*/  PLOP3.LUT P0, PT, PT, PT, PT, 0x8, 0x80 ;  /* 0x000000000080781c */ /* 0x000fe20003f0e170 */
[----:B------:R-:W-:Y:S01]  /*0ae0*/  VIADD R20, R20, 0x8 ;  /* 0x0000000814147836 */ /* 0x000fe20000000000 */
[----:B0-----:R-:W-:-:S04]  /*0af0*/  IADD3 R26, P1, PT, R12, UR13, RZ ;  /* 0x0000000d0c1a7c10 */ /* 0x001fc8000ff3e0ff */
[----:B------:R-:W-:Y:S01]  /*0b00*/  IADD3.X R21, PT, PT, R13, UR16, RZ, P1, !PT ;  /* 0x000000100d157c10 */ /* 0x000fe20008ffe4ff */
[----:B--2---:R0:W-:Y:S04]  /*0b10*/  STS.128 [UR4], R4 ;  /* 0x00000004ff007988 */ /* 0x0041e80008000c04 */
[----:B---3--:R0:W-:Y:S01]  /*0b20*/  STS.128 [UR4+0x10], R8 ;  /* 0x00001008ff007988 */ /* 0x0081e20008000c04 */
[----:B------:R-:W-:-:S12]  /*0b30*/  UIADD3 UR4, UPT, UPT, UR4, 0x20, URZ ;  /* 0x0000002004047890 */ /* 0x000fd8000fffe0ff */
.L_x_11:
[----:B------:R-:W-:-:S13]  /*0b40*/  ISETP.NE.OR P0, PT, R20, RZ, P0 ;  /* 0x000000ff1400720c */ /* 0x000fda0000705670 */
[----:B------:R-:W-:Y:S05]  /*0b50*/  @!P0 BRA `(.L_x_7) ;  /* 0x0000000000588947 */ /* 0x000fea0003800000 */
.L_x_8:
[----:B01----:R-:W-:Y:S01]  /*0b60*/  IMAD.U32 R5, RZ, RZ, UR6 ;  /* 0x00000006ff057e24 */ /* 0x003fe2000f8e00ff */
[----:B------:R-:W-:Y:S01]  /*0b70*/  UIMAD UR5, UR8, 0xc, URZ ;  /* 0x0000000c080578a4 */ /* 0x000fe2000f8e02ff */
[----:B------:R-:W-:Y:S01]  /*0b80*/  IMAD.MOV.U32 R8, RZ, RZ, R26 ;  /* 0x000000ffff087224 */ /* 0x000fe200078e001a */
[C---:B------:R-:W-:Y:S01]  /*0b90*/  IADD3 R10, P0, PT, R26.reuse, UR17, RZ ;  /* 0x000000111a0a7c10 */ /* 0x040fe2000ff1e0ff */
[----:B------:R-:W-:Y:S01]  /*0ba0*/  IMAD.MOV.U32 R9, RZ, RZ, R21 ;  /* 0x000000ffff097224 */ /* 0x000fe200078e0015 */
[----:B------:R-:W-:Y:S02]  /*0bb0*/  IADD3 R12, P1, PT, R26, UR11, RZ ;  /* 0x0000000b1a0c7c10 */ /* 0x000fe4000ff3e0ff */
[----:B------:R-:W-:Y:S01]  /*0bc0*/  IADD3.X R11, PT, PT, R21, UR18, RZ, P0, !PT ;  /* 0x00000012150b7c10 */ /* 0x000fe200087fe4ff */
[----:B------:R-:W-:Y:S01]  /*0bd0*/  IMAD.WIDE.U32 R4, R5, 0xc, R8 ;  /* 0x0000000c05047825 */ /* 0x000fe200078e0008 */
[----:B------:R-:W-:-:S03]  /*0be0*/  IADD3.X R13, PT, PT, R21, UR12, RZ, P1, !PT ;  /* 0x0000000c150d7c10 */ /* 0x000fc60008ffe4ff */
[----:B------:R-:W-:Y:S02]  /*0bf0*/  VIADD R15, R5, UR5 ;  /* 0x00000005050f7c36 */ /* 0x000fe40008000000 */
[----:B------:R-:W-:Y:S01]  /*0c00*/  IMAD.MOV.U32 R14, RZ, RZ, R4 ;  /* 0x000000ffff0e7224 */ /* 0x000fe200078e0004 */
[----:B------:R-:W2:Y:S04]  /*0c10*/  LDG.E R5, desc[UR14][R10.64] ;  /* 0x0000000e0a057981 */ /* 0x000ea8000c1e1900 */
[----:B------:R-:W2:Y:S04]  /*0c20*/  LDG.E R4, desc[UR14][R8.64] ;  /* 0x0000000e08047981 */ /* 0x000ea8000c1e1900 */
[----:B------:R-:W2:Y:S04]  /*0c30*/  LDG.E R6, desc[UR14][R12.64] ;  /* 0x0000000e0c067981 */ /* 0x000ea8000c1e1900 */
[----:B------:R-:W2:Y:S01]  /*0c40*/  LDG.E R7, desc[UR14][R14.64] ;  /* 0x0000000e0e077981 */ /* 0x000ea2000c1e1900 */
[----:B------:R-:W-:-:S05]  /*0c50*/  VIADD R20, R20, 0x4 ;  /* 0x0000000414147836 */ /* 0x000fca0000000000 */
[----:B------:R-:W-:Y:S02]  /*0c60*/  ISETP.NE.AND P0, PT, R20, RZ, PT ;  /* 0x000000ff1400720c */ /* 0x000fe40003f05270 */
[----:B------:R-:W-:-:S04]  /*0c70*/  IADD3 R26, P1, PT, R26, UR13, RZ ;  /* 0x0000000d1a1a7c10 */ /* 0x000fc8000ff3e0ff */
[----:B------:R-:W-:Y:S01]  /*0c80*/  IADD3.X R21, PT, PT, R21, UR16, RZ, P1, !PT ;  /* 0x0000001015157c10 */ /* 0x000fe20008ffe4ff */
[----:B--2---:R1:W-:Y:S01]  /*0c90*/  STS.128 [UR4], R4 ;  /* 0x00000004ff007988 */ /* 0x0043e20008000c04 */
[----:B------:R-:W-:-:S05]  /*0ca0*/  UIADD3 UR4, UPT, UPT, UR4, 0x10, URZ ;  /* 0x0000001004047890 */ /* 0x000fca000fffe0ff */
[----:B------:R-:W-:Y:S07]  /*0cb0*/  @P0 BRA `(.L_x_8) ;  /* 0xfffffffc00a80947 */ /* 0x000fee000383ffff */
.L_x_7:
[----:B------:R-:W-:-:S13]  /*0cc0*/  ISETP.NE.AND P0, PT, R2, RZ, PT ;  /* 0x000000ff0200720c */ /* 0x000fda0003f05270 */
[----:B------:R-:W-:Y:S05]  /*0cd0*/  @!P0 BRA `(.L_x_6) ;  /* 0x0000000000608947 */ /* 0x000fea0003800000 */
[----:B01----:R-:W0:Y:S01]  /*0ce0*/  S2R R5, SR_CgaCtaId ;  /* 0x0000000000057919 */ /* 0x003e220000008800 */
[----:B------:R-:W1:Y:S01]  /*0cf0*/  LDCU.64 UR4, c[0x0][0x380] ;  /* 0x00007000ff0477ac */ /* 0x000e620008000a00 */
[----:B------:R-:W-:Y:S01]  /*0d00*/  IMAD.MOV.U32 R23, RZ, RZ, RZ ;  /* 0x000000ffff177224 */ /* 0x000fe200078e00ff */
[----:B------:R-:W-:Y:S01]  /*0d10*/  MOV R4, 0x400 ;  /* 0x0000040000047802 */ /* 0x000fe20000000f00 */
[C---:B------:R-:W-:Y:S01]  /*0d20*/  IMAD R7, R3.reuse, UR8, RZ ;  /* 0x0000000803077c24 */ /* 0x040fe2000f8e02ff */
[----:B------:R-:W-:Y:S02]  /*0d30*/  USHF.L.U64.HI UR11, UR6, 0x2, UR8 ;  /* 0x00000002060b7899 */ /* 0x000fe40008010208 */
[----:B------:R-:W-:-:S04]  /*0d40*/  IMAD.WIDE.U32 R22, R3, UR6, R22 ;  /* 0x0000000603167c25 */ /* 0x000fc8000f8e0016 */
[----:B------:R-:W-:Y:S01]  /*0d50*/  IMAD.IADD R7, R23, 0x1, R7 ;  /* 0x0000000117077824 */ /* 0x000fe200078e0207 */
[----:B-1----:R-:W-:-:S04]  /*0d60*/  LEA R6, P0, R22, UR4, 0x2 ;  /* 0x0000000416067c11 */ /* 0x002fc8000f8010ff */
[----:B------:R-:W-:Y:S02]  /*0d70*/  LEA.HI.X R7, R22, UR5, R7, 0x2, P0 ;  /* 0x0000000516077c11 */ /* 0x000fe400080f1407 */
[----:B0-----:R-:W-:Y:S01]  /*0d80*/  LEA R4, R5, R4, 0x18 ;  /* 0x0000000405047211 */ /* 0x001fe200078ec0ff */
[----:B------:R-:W-:-:S04]  /*0d90*/  IMAD.MOV R5, RZ, RZ, -R2 ;  /* 0x000000ffff057224 */ /* 0x000fc800078e0a02 */
[----:B------:R-:W-:-:S07]  /*0da0*/  IMAD R4, R3, 0x4, R4 ;  /* 0x0000000403047824 */ /* 0x000fce00078e0204 */
.L_x_12:
[----:B------:R-:W-:Y:S02]  /*0db0*/  IMAD.MOV.U32 R3, RZ, RZ, R7 ;  /* 0x000000ffff037224 */ /* 0x000fe400078e0007 */
[----:B------:R-:W-:-:S05]  /*0dc0*/  IMAD.MOV.U32 R2, RZ, RZ, R6 ;  /* 0x000000ffff027224 */ /* 0x000fca00078e0006 */
[----:B------:R-:W2:Y:S01]  /*0dd0*/  LDG.E R3, desc[UR14][R2.64] ;  /* 0x0000000e02037981 */ /* 0x000ea2000c1e1900 */
[----:B------:R-:W-:Y:S02]  /*0de0*/  VIADD R5, R5, 0x1 ;  /* 0x0000000105057836 */ /* 0x000fe40000000000 */
[----:B------:R-:W-:-:S03]  /*0df0*/  IMAD.U32 R9, RZ, RZ, UR6 ;  /* 0x00000006ff097e24 */ /* 0x000fc6000f8e00ff */
[----:B------:R-:W-:Y:S02]  /*0e00*/  ISETP.NE.AND P0, PT, R5, RZ, PT ;  /* 0x000000ff0500720c */ /* 0x000fe40003f05270 */
[----:B------:R-:W-:-:S04]  /*0e10*/  LEA R6, P1, R9, R6, 0x2 ;  /* 0x0000000609067211 */ /* 0x000fc800078210ff */
[----:B------:R-:W-:Y:S01]  /*0e20*/  IADD3.X R7, PT, PT, R7, UR11, RZ, P1, !PT ;  /* 0x0000000b07077c10 */ /* 0x000fe20008ffe4ff */
[----:B--2---:R0:W-:Y:S02]  /*0e30*/  STS [R4], R3 ;  /* 0x0000000304007388 */ /* 0x0041e40000000800 */
[----:B0-----:R-:W-:-:S04]  /*0e40*/  VIADD R4, R4, 0x4 ;  /* 0x0000000404047836 */ /* 0x001fc80000000000 */
[----:B------:R-:W-:Y:S05]  /*0e50*/  @P0 BRA `(.L_x_12) ;  /* 0xfffffffc00d40947 */ /* 0x000fea000383ffff */
.L_x_6:
[----:B------:R-:W-:Y:S05]  /*0e60*/  BSYNC.RECONVERGENT B0 ;  /* 0x0000000000007941 */ /* 0x000fea0003800200 */
.L_x_5:
[----:B0-----:R-:W0:Y:S01]  /*0e70*/  S2R R9, SR_TID.X ;  /* 0x0000000000097919 */ /* 0x001e220000002100 */
[----:B------:R-:W2:Y:S01]  /*0e80*/  S2UR UR5, SR_CgaCtaId ;  /* 0x00000000000579c3 */ /* 0x000ea20000008800 */
[----:B------:R-:W-:-:S07]  /*0e90*/  UMOV UR4, 0x400 ;  /* 0x0000040000047882 */ /* 0x000fce0000000000 */
[----:B------:R-:W-:Y:S08]  /*0ea0*/  BAR.SYNC.DEFER_BLOCKING 0x0 ;  /* 0x0000000000007b1d */ /* 0x000ff00000010000 */
[----:B------:R-:W3:Y:S08]  /*0eb0*/  LDC.64 R2, c[0x0][0x380] ;  /* 0x0000e000ff027b82 */ /* 0x000ef00000000a00 */
[----:B-1----:R-:W1:Y:S01]  /*0ec0*/  LDC.64 R4, c[0x4][0x60] ;  /* 0x01001800ff047b82 */ /* 0x002e620000000a00 */
[----:B--2---:R-:W-:-:S06]  /*0ed0*/  ULEA UR4, UR5, UR4, 0x18 ;  /* 0x0000000405047291 */ /* 0x004fcc000f8ec0ff */
[C---:B0-----:R-:W-:Y:S01]  /*0ee0*/  LEA R6, R9.reuse, UR4, 0x2 ;  /* 0x0000000409067c11 */ /* 0x041fe2000f8e10ff */
[----:B---3--:R-:W-:-:S04]  /*0ef0*/  IMAD.WIDE.U32 R2, R9, 0x4, R2 ;  /* 0x0000000409027825 */ /* 0x008fc800078e0002 */
[----:B------:R-:W0:Y:S04]  /*0f00*/  LDS R7, [R6] ;  /* 0x0000000006077984 */ /* 0x000e280000000800 */
[----:B0-----:R0:W-:Y:S01]  /*0f10*/  STG.E desc[UR14][R2.64], R7 ;  /* 0x0000000702007986 */ /* 0x0011e2000c10190e */
[----:B------:R-:W-:Y:S06]  /*0f20*/  BAR.SYNC.DEFER_BLOCKING 0x0 ;  /* 0x0000000000007b1d */ /* 0x000fec0000010000 */
[----:B-1----:R-:W2:Y:S02]  /*0f30*/  LDG.E.64 R4, desc[UR14][R4.64] ;  /* 0x0000000e04047981 */ /* 0x002ea4000c1e1b00 */
[----:B--2---:R-:W-:-:S04]  /*0f40*/  ISETP.GT.U32.AND P0, PT, R4, R9, PT ;  /* 0x000000090400720c */ /* 0x004fc80003f04070 */
[----:B------:R-:W-:-:S13]  /*0f50*/  ISETP.GT.U32.AND.EX P0, PT, R5, RZ, PT, P0 ;  /* 0x000000ff0500720c */ /* 0x000fda0003f04100 */
[----:B0-----:R-:W-:Y:S05]  /*0f60*/  @!P0 EXIT ;  /* 0x000000000000894d */ /* 0x001fea0003800000 */
[----:B------:R-:W2:Y:S01]  /*0f70*/  LDG.E R2, desc[UR14][R2.64] ;  /* 0x0000000e02027981 */ /* 0x000ea2000c1e1900 */
[----:B------:R-:W-:Y:S01]  /*0f80*/  MOV R10, 0x98 ;  /* 0x00000098000a7802 */ /* 0x000fe20000000f00 */
[----:B------:R-:W0:Y:S01]  /*0f90*/  LDCU.64 UR4, c[0x4][0x90] ;  /* 0x01001200ff0477ac */ /* 0x000e220008000a00 */
[----:B------:R-:W-:Y:S01]  /*0fa0*/  IMAD.U32 R6, RZ, RZ, UR9 ;  /* 0x00000009ff067e24 */ /* 0x000fe2000f8e00ff */
[----:B------:R1:W-:Y:S01]  /*0fb0*/  STL [R1], R0 ;  /* 0x0000000001007387 */ /* 0x0003e20000100800 */
[----:B------:R-:W-:Y:S02]  /*0fc0*/  IMAD.U32 R7, RZ, RZ, UR10 ;  /* 0x0000000aff077e24 */ /* 0x000fe4000f8e00ff */
[----:B------:R-:W3:Y:S01]  /*0fd0*/  LDC.64 R10, c[0x4][R10] ;  /* 0x010000000a0a7b82 */ /* 0x000ee20000000a00 */
[----:B------:R1:W-:Y:S01]  /*0fe0*/  STL.64 [R1+0x8], R24 ;  /* 0x0000081801007387 */ /* 0x0003e20000100a00 */
[----:B0-----:R-:W-:Y:S02]  /*0ff0*/  IMAD.U32 R4, RZ, RZ, UR4 ;  /* 0x00000004ff047e24 */ /* 0x001fe4000f8e00ff */
[----:B------:R-:W-:Y:S01]  /*1000*/  IMAD.U32 R5, RZ, RZ, UR5 ;  /* 0x00000005ff057e24 */ /* 0x000fe2000f8e00ff */
[----:B--2---:R-:W0:Y:S02]  /*1010*/  F2F.F64.F32 R8, R2 ;  /* 0x0000000200087310 */ /* 0x004e240000201800 */
[----:B0--3--:R1:W-:Y:S04]  /*1020*/  STL.64 [R1+0x10], R8 ;  /* 0x0000100801007387 */ /* 0x0093e80000100a00 */
[----:B------:R-:W-:-:S07]  /*1030*/  LEPC R20, `(.L_x_13) ;  /* 0x000000001014794e */ /* 0x000fce0000000000 */
[----:B-1----:R-:W-:Y:S05]  /*1040*/  CALL.ABS.NOINC R10 ;  /* 0x000000000a007343 */ /* 0x002fea0003c00000 */
.L_x_13:
[----:B------:R-:W-:Y:S05]  /*1050*/  EXIT ;  /* 0x000000000000794d */ /* 0x000fea0003800000 */
        .weak           $__internal_0_$__cuda_sm20_rem_u64
        .type           $__internal_0_$__cuda_sm20_rem_u64,@function
        .size           $__internal_0_$__cuda_sm20_rem_u64,(.L_x_28 - $__internal_0_$__cuda_sm20_rem_u64)
$__internal_0_$__cuda_sm20_rem_u64:
[----:B------:R-:W0:Y:S01]  /*1060*/  LDCU.64 UR4, c[0x0][0x388] ;  /* 0x00007100ff0477ac */ /* 0x000e220008000a00 */
[----:B------:R-:W1:Y:S01]  /*1070*/  LDC.64 R2, c[0x0][0x388] ;  /* 0x0000e200ff027b82 */ /* 0x000e620000000a00 */
[----:B0-----:R-:W0:Y:S08]  /*1080*/  I2F.U64.RP R5, UR4 ;  /* 0x0000000400057d12 */ /* 0x001e300008309000 */
[----:B0-----:R-:W0:Y:S02]  /*1090*/  MUFU.RCP R5, R5 ;  /* 0x0000000500057308 */ /* 0x001e240000001000 */
[----:B0-----:R-:W-:-:S06]  /*10a0*/  VIADD R6, R5, 0x1ffffffe ;  /* 0x1ffffffe05067836 */ /* 0x001fcc0000000000 */
[----:B------:R-:W1:Y:S02]  /*10b0*/  F2I.U64.TRUNC R6, R6 ;  /* 0x0000000600067311 */ /* 0x000e64000020d800 */
[----:B-1----:R-:W-:-:S04]  /*10c0*/  IMAD.WIDE.U32 R8, R6, R2, RZ ;  /* 0x0000000206087225 */ /* 0x002fc800078e00ff */
[----:B------:R-:W-:Y:S01]  /*10d0*/  IMAD R9, R6, R3, R9 ;  /* 0x0000000306097224 */ /* 0x000fe200078e0209 */
[----:B------:R-:W-:-:S03]  /*10e0*/  IADD3 R11, P0, PT, RZ, -R8, RZ ;  /* 0x80000008ff0b7210 */ /* 0x000fc60007f1e0ff */
[----:B------:R-:W-:Y:S02]  /*10f0*/  IMAD R9, R7, R2, R9 ;  /* 0x0000000207097224 */ /* 0x000fe400078e0209 */
[----:B------:R-:W-:-:S04]  /*1100*/  IMAD.HI.U32 R8, R6, R11, RZ ;  /* 0x0000000b06087227 */ /* 0x000fc800078e00ff */
[----:B------:R-:W-:Y:S02]  /*1110*/  IMAD.X R13, RZ, RZ, ~R9, P0 ;  /* 0x000000ffff0d7224 */ /* 0x000fe400000e0e09 */
[----:B------:R-:W-:Y:S02]  /*1120*/  IMAD.MOV.U32 R9, RZ, RZ, R6 ;  /* 0x000000ffff097224 */ /* 0x000fe400078e0006 */
[-C--:B------:R-:W-:Y:S02]  /*1130*/  IMAD R15, R7, R13.reuse, RZ ;  /* 0x0000000d070f7224 */ /* 0x080fe400078e02ff */
[----:B------:R-:W-:-:S04]  /*1140*/  IMAD.WIDE.U32 R8, P0, R6, R13, R8 ;  /* 0x0000000d06087225 */ /* 0x000fc80007800008 */
[----:B------:R-:W-:-:S04]  /*1150*/  IMAD.HI.U32 R5, R7, R13, RZ ;  /* 0x0000000d07057227 */ /* 0x000fc800078e00ff */
[----:B------:R-:W-:-:S04]  /*1160*/  IMAD.HI.U32 R8, P1, R7, R11, R8 ;  /* 0x0000000b07087227 */ /* 0x000fc80007820008 */
[----:B------:R-:W-:Y:S01]  /*1170*/  IMAD.X R5, R5, 0x1, R7, P0 ;  /* 0x0000000105057824 */ /* 0x000fe200000e0607 */
[----:B------:R-:W-:-:S04]  /*1180*/  IADD3 R9, P2, PT, R15, R8, RZ ;  /* 0x000000080f097210 */ /* 0x000fc80007f5e0ff */
[----:B------:R-:W-:Y:S01]  /*1190*/  IADD3.X R5, PT, PT, RZ, RZ, R5, P2, P1 ;  /* 0x000000ffff057210 */ /* 0x000fe200017e2405 */
[----:B------:R-:W-:-:S04]  /*11a0*/  IMAD.WIDE.U32 R6, R9, R2, RZ ;  /* 0x0000000209067225 */ /* 0x000fc800078e00ff */
[----:B------:R-:W-:Y:S01]  /*11b0*/  IMAD R7, R9, R3, R7 ;  /* 0x0000000309077224 */ /* 0x000fe200078e0207 */
[----:B------:R-:W-:-:S03]  /*11c0*/  IADD3 R11, P0, PT, RZ, -R6, RZ ;  /* 0x80000006ff0b7210 */ /* 0x000fc60007f1e0ff */
[----:B------:R-:W-:Y:S02]  /*11d0*/  IMAD R7, R5, R2, R7 ;  /* 0x0000000205077224 */ /* 0x000fe400078e0207 */
[----:B------:R-:W-:-:S04]  /*11e0*/  IMAD.HI.U32 R8, R9, R11, RZ ;  /* 0x0000000b09087227 */ /* 0x000fc800078e00ff */
[----:B------:R-:W-:Y:S02]  /*11f0*/  IMAD.X R6, RZ, RZ, ~R7, P0 ;  /* 0x000000ffff067224 */ /* 0x000fe400000e0e07 */
[----:B------:R-:W-:Y:S02]  /*1200*/  IMAD.MOV.U32 R7, RZ, RZ, RZ ;  /* 0x000000ffff077224 */ /* 0x000fe400078e00ff */
[----:B------:R-:W-:-:S04]  /*1210*/  IMAD.WIDE.U32 R8, P0, R9, R6, R8 ;  /* 0x0000000609087225 */ /* 0x000fc80007800008 */
[C---:B------:R-:W-:Y:S02]  /*1220*/  IMAD R10, R5.reuse, R6, RZ ;  /* 0x00000006050a7224 */ /* 0x040fe400078e02ff */
[----:B------:R-:W-:-:S04]  /*1230*/  IMAD.HI.U32 R9, P1, R5, R11, R8 ;  /* 0x0000000b05097227 */ /* 0x000fc80007820008 */
[----:B------:R-:W-:Y:S01]  /*1240*/  IMAD.HI.U32 R8, R5, R6, RZ ;  /* 0x0000000605087227 */ /* 0x000fe200078e00ff */
[----:B------:R-:W-:-:S03]  /*1250*/  IADD3 R9, P2, PT, R10, R9, RZ ;  /* 0x000000090a097210 */ /* 0x000fc60007f5e0ff */
[----:B------:R-:W-:Y:S02]  /*1260*/  IMAD.X R5, R8, 0x1, R5, P0 ;  /* 0x0000000108057824 */ /* 0x000fe400000e0605 */
[----:B------:R-:W-:-:S03]  /*1270*/  IMAD.HI.U32 R6, R9, R22, RZ ;  /* 0x0000001609067227 */ /* 0x000fc600078e00ff */
[----:B------:R-:W-:Y:S01]  /*1280*/  IADD3.X R5, PT, PT, RZ, RZ, R5, P2, P1 ;  /* 0x000000ffff057210 */ /* 0x000fe200017e2405 */
[----:B------:R-:W-:-:S04]  /*1290*/  IMAD.WIDE.U32 R6, RZ, R9, R6 ;  /* 0x00000009ff067225 */ /* 0x000fc800078e0006 */
[----:B------:R-:W-:-:S05]  /*12a0*/  IMAD.HI.U32 R5, P0, R5, R22, R6 ;  /* 0x0000001605057227 */ /* 0x000fca0007800006 */
[----:B------:R-:W-:Y:S01]  /*12b0*/  IADD3 R9, P1, PT, RZ, R5, RZ ;  /* 0x00000005ff097210 */ /* 0x000fe20007f3e0ff */
[----:B------:R-:W-:-:S04]  /*12c0*/  IMAD.X R5, RZ, RZ, RZ, P0 ;  /* 0x000000ffff057224 */ /* 0x000fc800000e06ff */
[----:B------:R-:W-:-:S04]  /*12d0*/  IMAD.WIDE.U32 R6, R9, R2, RZ ;  /* 0x0000000209067225 */ /* 0x000fc800078e00ff */
[----:B------:R-:W-:Y:S02]  /*12e0*/  IMAD.X R5, RZ, RZ, R5, P1 ;  /* 0x000000ffff057224 */ /* 0x000fe400008e0605 */
[----:B------:R-:W-:Y:S01]  /*12f0*/  IMAD R9, R9, R3, R7 ;  /* 0x0000000309097224 */ /* 0x000fe200078e0207 */
[----:B------:R-:W-:-:S03]  /*1300*/  IADD3 R7, P1, PT, -R6, R22, RZ ;  /* 0x0000001606077210 */ /* 0x000fc60007f3e1ff */
[-C--:B------:R-:W-:Y:S01]  /*1310*/  IMAD R5, R5, R2.reuse, R9 ;  /* 0x0000000205057224 */ /* 0x080fe200078e0209 */
[----:B------:R-:W-:-:S03]  /*1320*/  ISETP.GE.U32.AND P0, PT, R7, R2, PT ;  /* 0x000000020700720c */ /* 0x000fc60003f06070 */
[----:B------:R-:W-:Y:S01]  /*1330*/  IMAD.X R8, RZ, RZ, ~R5, P1 ;  /* 0x000000ffff087224 */ /* 0x000fe200008e0e05 */
[----:B------:R-:W-:-:S04]  /*1340*/  IADD3 R5, P1, PT, R7, -R2, RZ ;  /* 0x8000000207057210 */ /* 0x000fc80007f3e0ff */
[C---:B------:R-:W-:Y:S01]  /*1350*/  ISETP.GE.U32.AND.EX P0, PT, R8.reuse, R3, PT, P0 ;  /* 0x000000030800720c */ /* 0x040fe20003f06100 */
[----:B------:R-:W-:Y:S01]  /*1360*/  IMAD.X R6, R8, 0x1, ~R3, P1 ;  /* 0x0000000108067824 */ /* 0x000fe200008e0e03 */
[----:B------:R-:W-:Y:S02]  /*1370*/  ISETP.NE.U32.AND P1, PT, R2, RZ, PT ;  /* 0x000000ff0200720c */ /* 0x000fe40003f25070 */
[----:B------:R-:W-:Y:S02]  /*1380*/  SEL R5, R5, R7, P0 ;  /* 0x0000000705057207 */ /* 0x000fe40000000000 */
[----:B------:R-:W-:Y:S02]  /*1390*/  SEL R6, R6, R8, P0 ;  /* 0x0000000806067207 */ /* 0x000fe40000000000 */
[CC--:B------:R-:W-:Y:S02]  /*13a0*/  ISETP.GE.U32.AND P0, PT, R5.reuse, R2.reuse, PT ;  /* 0x000000020500720c */ /* 0x0c0fe40003f06070 */
[----:B------:R-:W-:-:S02]  /*13b0*/  IADD3 R24, P2, PT, R5, -R2, RZ ;  /* 0x8000000205187210 */ /* 0x000fc40007f5e0ff */
[C---:B------:R-:W-:Y:S02]  /*13c0*/  ISETP.GE.U32.AND.EX P0, PT, R6.reuse, R3, PT, P0 ;  /* 0x000000030600720c */ /* 0x040fe40003f06100 */
[----:B------:R-:W-:Y:S01]  /*13d0*/  ISETP.NE.AND.EX P1, PT, R3, RZ, PT, P1 ;  /* 0x000000ff0300720c */ /* 0x000fe20003f25310 */
[----:B------:R-:W-:Y:S01]  /*13e0*/  IMAD.X R25, R6, 0x1, ~R3, P2 ;  /* 0x0000000106197824 */ /* 0x000fe200010e0e03 */
[----:B------:R-:W-:Y:S01]  /*13f0*/  SEL R24, R24, R5, P0 ;  /* 0x0000000518187207 */ /* 0x000fe20000000000 */
[----:B------:R-:W-:-:S03]  /*1400*/  IMAD.MOV.U32 R5, RZ, RZ, 0x0 ;  /* 0x00000000ff057424 */ /* 0x000fc600078e00ff */
[----:B------:R-:W-:Y:S02]  /*1410*/  SEL R25, R25, R6, P0 ;  /* 0x0000000619197207 */ /* 0x000fe40000000000 */
[----:B------:R-:W-:Y:S02]  /*1420*/  SEL R24, R24, 0xffffffff, P1 ;  /* 0xffffffff18187807 */ /* 0x000fe40000800000 */
[----:B------:R-:W-:Y:S01]  /*1430*/  SEL R25, R25, 0xffffffff, P1 ;  /* 0xffffffff19197807 */ /* 0x000fe20000800000 */
[----:B------:R-:W-:Y:S06]  /*1440*/  RET.REL.NODEC R4 `(_Z6reduceP5Statem) ;  /* 0xffffffe804ec7950 */ /* 0x000fec0003c3ffff */
.L_x_14:
        /* <DEDUP_REMOVED lines=11> */
.L_x_28:


//--------------------- .text._Z3runP5Statemi     --------------------------
	.section	.text._Z3runP5Statemi,"ax",@progbits
	.align	128
        .global         _Z3runP5Statemi
        .type           _Z3runP5Statemi,@function
        .size           _Z3runP5Statemi,(.L_x_29 - _Z3runP5Statemi)
        .other          _Z3runP5Statemi,@"STO_CUDA_ENTRY STV_DEFAULT"
_Z3runP5Statemi:
.text._Z3runP5Statemi:
[----:B------:R-:W0:Y:S01]  /*0000*/  LDC R1, c[0x0][0x37c] ;  /* 0x0000df00ff017b82 */ /* 0x000e220000000800 */
[----:B------:R-:W1:Y:S01]  /*0010*/  S2R R0, SR_TID.X ;  /* 0x0000000000007919 */ /* 0x000e620000002100 */
[----:B------:R-:W2:Y:S06]  /*0020*/  LDCU UR7, c[0x0][0x38c] ;  /* 0x00007180ff0777ac */ /* 0x000eac0008000800 */
[----:B------:R-:W1:Y:S01]  /*0030*/  S2UR UR6, SR_CTAID.X ;  /* 0x00000000000679c3 */ /* 0x000e620000002500 */
[----:B0-----:R-:W-:Y:S01]  /*0040*/  VIADD R1, R1, 0xfffffff0 ;  /* 0xfffffff001017836 */ /* 0x001fe20000000000 */
[----:B------:R-:W0:Y:S01]  /*0050*/  LDCU UR5, c[0x0][0x2fc] ;  /* 0x00005f80ff0577ac */ /* 0x000e220008000800 */
[----:B------:R-:W3:Y:S05]  /*0060*/  LDCU UR4, c[0x0][0x2f8] ;  /* 0x00005f00ff0477ac */ /* 0x000eea0008000800 */
[----:B------:R-:W1:Y:S01]  /*0070*/  LDC R17, c[0x0][0x360] ;  /* 0x0000d800ff117b82 */ /* 0x000e620000000800 */
[----:B--2---:R-:W-:Y:S01]  /*0080*/  UISETP.NE.U32.AND UP0, UPT, UR7, URZ, UPT ;  /* 0x000000ff0700728c */ /* 0x004fe2000bf05070 */
[----:B---3--:R-:W-:-:S05]  /*0090*/  IADD3 R22, P0, PT, R1, UR4, RZ ;  /* 0x0000000401167c10 */ /* 0x008fca000ff1e0ff */
[----:B0-----:R-:W-:Y:S02]  /*00a0*/  IMAD.X R2, RZ, RZ, UR5, P0 ;  /* 0x00000005ff027e24 */ /* 0x001fe400080e06ff */
[----:B-1----:R-:W-:Y:S01]  /*00b0*/  IMAD R16, R17, UR6, R0 ;  /* 0x0000000611107c24 */ /* 0x002fe2000f8e0200 */
[----:B------:R-:W-:Y:S06]  /*00c0*/  BRA.U UP0, `(.L_x_15) ;  /* 0x0000000100607547 */ /* 0x000fec000b800000 */
[----:B------:R-:W0:Y:S01]  /*00d0*/  LDCU UR4, c[0x0][0x388] ;  /* 0x00007100ff0477ac */ /* 0x000e220008000800 */
[----:B------:R-:W-:Y:S02]  /*00e0*/  HFMA2 R19, -RZ, RZ, 0, 0 ;  /* 0x00000000ff137431 */ /* 0x000fe400000001ff */
[----:B------:R-:W-:Y:S01]  /*00f0*/  IMAD.MOV.U32 R25, RZ, RZ, RZ ;  /* 0x000000ffff197224 */ /* 0x000fe200078e00ff */
[----:B0-----:R-:W0:Y:S01]  /*0100*/  I2F.U32.RP R3, UR4 ;  /* 0x0000000400037d06 */ /* 0x001e220008209000 */
[----:B------:R-:W-:-:S07]  /*0110*/  ISETP.NE.U32.AND P2, PT, RZ, UR4, PT ;  /* 0x00000004ff007c0c */ /* 0x000fce000bf45070 */
[----:B0-----:R-:W0:Y:S02]  /*0120*/  MUFU.RCP R3, R3 ;  /* 0x0000000300037308 */ /* 0x001e240000001000 */
[----:B0-----:R-:W-:-:S06]  /*0130*/  IADD3 R4, PT, PT, R3, 0xffffffe, RZ ;  /* 0x0ffffffe03047810 */ /* 0x001fcc0007ffe0ff */
[----:B------:R0:W1:Y:S02]  /*0140*/  F2I.FTZ.U32.TRUNC.NTZ R5, R4 ;  /* 0x0000000400057305 */ /* 0x000064000021f000 */
[----:B0-----:R-:W-:Y:S02]  /*0150*/  IMAD.MOV.U32 R4, RZ, RZ, RZ ;  /* 0x000000ffff047224 */ /* 0x001fe400078e00ff */
[----:B-1----:R-:W-:-:S04]  /*0160*/  IMAD.MOV R7, RZ, RZ, -R5 ;  /* 0x000000ffff077224 */ /* 0x002fc800078e0a05 */
[----:B------:R-:W-:-:S04]  /*0170*/  IMAD R7, R7, UR4, RZ ;  /* 0x0000000407077c24 */ /* 0x000fc8000f8e02ff */
[----:B------:R-:W-:-:S06]  /*0180*/  IMAD.HI.U32 R5, R5, R7, R4 ;  /* 0x0000000705057227 */ /* 0x000fcc00078e0004 */
[----:B------:R-:W-:-:S05]  /*0190*/  IMAD.HI.U32 R18, R5, R16, RZ ;  /* 0x0000001005127227 */ /* 0x000fca00078e00ff */
[----:B------:R-:W-:-:S05]  /*01a0*/  IADD3 R5, PT, PT, -R18, RZ, RZ ;  /* 0x000000ff12057210 */ /* 0x000fca0007ffe1ff */
[----:B------:R-:W-:-:S05]  /*01b0*/  IMAD R5, R5, UR4, R16 ;  /* 0x0000000405057c24 */ /* 0x000fca000f8e0210 */
[----:B------:R-:W-:-:S13]  /*01c0*/  ISETP.GE.U32.AND P0, PT, R5, UR4, PT ;  /* 0x0000000405007c0c */ /* 0x000fda000bf06070 */
[----:B------:R-:W-:Y:S02]  /*01d0*/  @P0 VIADD R5, R5, -UR4 ;  /* 0x8000000405050c36 */ /* 0x000fe40008000000 */
[----:B------:R-:W-:-:S03]  /*01e0*/  @P0 VIADD R18, R18, 0x1 ;  /* 0x0000000112120836 */ /* 0x000fc60000000000 */
[----:B------:R-:W-:-:S13]  /*01f0*/  ISETP.GE.U32.AND P1, PT, R5, UR4, PT ;  /* 0x0000000405007c0c */ /* 0x000fda000bf26070 */
[----:B------:R-:W-:Y:S02]  /*0200*/  @P1 IADD3 R18, PT, PT, R18, 0x1, RZ ;  /* 0x0000000112121810 */ /* 0x000fe40007ffe0ff */
[----:B------:R-:W-:-:S05]  /*0210*/  @!P2 LOP3.LUT R18, RZ, UR4, RZ, 0x33, !PT ;  /* 0x00000004ff12ac12 */ /* 0x000fca000f8e33ff */
[----:B------:R-:W-:-:S04]  /*0220*/  IMAD.MOV R3, RZ, RZ, -R18 ;  /* 0x000000ffff037224 */ /* 0x000fc800078e0a12 */
[----:B------:R-:W-:Y:S01]  /*0230*/  IMAD R24, R3, UR4, R16 ;  /* 0x0000000403187c24 */ /* 0x000fe2000f8e0210 */
[----:B------:R-:W-:Y:S06]  /*0240*/  BRA `(.L_x_16) ;  /* 0x0000000000287947 */ /* 0x000fec0003800000 */
.L_x_15:
[----:B------:R-:W-:-:S07]  /*0250*/  MOV R6, 0x270 ;  /* 0x0000027000067802 */ /* 0x000fce0000000f00 */
[----:B------:R-:W-:Y:S05]  /*0260*/  CALL.REL.NOINC `($__internal_1_$__cuda_sm20_div_u64) ;  /* 0x0000000800c47944 */ /* 0x000fea0003c00000 */
[----:B------:R-:W0:Y:S01]  /*0270*/  LDCU.64 UR4, c[0x0][0x388] ;  /* 0x00007100ff0477ac */ /* 0x000e220008000a00 */
[----:B------:R-:W-:Y:S01]  /*0280*/  IADD3 R4, P0, PT, RZ, -R18, RZ ;  /* 0x80000012ff047210 */ /* 0x000fe20007f1e0ff */
[----:B------:R-:W-:-:S04]  /*0290*/  IMAD.MOV.U32 R17, RZ, RZ, RZ ;  /* 0x000000ffff117224 */ /* 0x000fc800078e00ff */
[----:B------:R-:W-:-:S04]  /*02a0*/  IMAD.X R3, RZ, RZ, ~R19, P0 ;  /* 0x000000ffff037224 */ /* 0x000fc800000e0e13 */
[----:B0-----:R-:W-:Y:S02]  /*02b0*/  IMAD R3, R3, UR4, RZ ;  /* 0x0000000403037c24 */ /* 0x001fe4000f8e02ff */
[----:B------:R-:W-:-:S04]  /*02c0*/  IMAD.WIDE.U32 R24, R4, UR4, R16 ;  /* 0x0000000404187c25 */ /* 0x000fc8000f8e0010 */
[----:B------:R-:W-:-:S05]  /*02d0*/  IMAD R3, R4, UR5, R3 ;  /* 0x0000000504037c24 */ /* 0x000fca000f8e0203 */
[----:B------:R-:W-:-:S07]  /*02e0*/  IADD3 R25, PT, PT, R25, R3, RZ ;  /* 0x0000000319197210 */ /* 0x000fce0007ffe0ff */
.L_x_16:
[----:B------:R-:W-:Y:S01]  /*02f0*/  ISETP.NE.AND P0, PT, R0, RZ, PT ;  /* 0x000000ff0000720c */ /* 0x000fe20003f05270 */
[----:B------:R-:W0:Y:S01]  /*0300*/  LDCU.64 UR36, c[0x0][0x358] ;  /* 0x00006b00ff2477ac */ /* 0x000e220008000a00 */
[----:B------:R-:W-:Y:S01]  /*0310*/  BSSY.RECONVERGENT B6, `(.L_x_17) ;  /* 0x000000e000067945 */ /* 0x000fe20003800200 */
[----:B------:R-:W1:Y:S10]  /*0320*/  LDCU.64 UR38, c[0x0][0x380] ;  /* 0x00007000ff2677ac */ /* 0x000e740008000a00 */
[----:B------:R-:W-:Y:S05]  /*0330*/  @P0 BRA `(.L_x_18) ;  /* 0x00000000002c0947 */ /* 0x000fea0003800000 */
[----:B------:R-:W2:Y:S01]  /*0340*/  LDC R10, c[0x0][0x390] ;  /* 0x0000e400ff0a7b82 */ /* 0x000ea20000000800 */
[----:B------:R-:W-:Y:S01]  /*0350*/  MOV R0, 0x98 ;  /* 0x0000009800007802 */ /* 0x000fe20000000f00 */
[----:B------:R-:W3:Y:S01]  /*0360*/  LDCU.64 UR4, c[0x4][0x78] ;  /* 0x01000f00ff0477ac */ /* 0x000ee20008000a00 */
[----:B------:R-:W-:Y:S01]  /*0370*/  MOV R6, R22 ;  /* 0x0000001600067202 */ /* 0x000fe20000000f00 */
[----:B------:R-:W-:-:S04]  /*0380*/  IMAD.MOV.U32 R7, RZ, RZ, R2 ;  /* 0x000000ffff077224 */ /* 0x000fc800078e0002 */
[----:B------:R4:W0:Y:S01]  /*0390*/  LDC.64 R8, c[0x4][R0] ;  /* 0x0100000000087b82 */ /* 0x0008220000000a00 */
[----:B---3--:R-:W-:Y:S02]  /*03a0*/  IMAD.U32 R4, RZ, RZ, UR4 ;  /* 0x00000004ff047e24 */ /* 0x008fe4000f8e00ff */
[----:B------:R-:W-:Y:S01]  /*03b0*/  IMAD.U32 R5, RZ, RZ, UR5 ;  /* 0x00000005ff057e24 */ /* 0x000fe2000f8e00ff */
[----:B--2---:R4:W-:Y:S06]  /*03c0*/  STL [R1], R10 ;  /* 0x0000000a01007387 */ /* 0x0049ec0000100800 */
[----:B------:R-:W-:-:S07]  /*03d0*/  LEPC R20, `(.L_x_18) ;  /* 0x000000001014794e */ /* 0x000fce0000000000 */
[----:B01--4-:R-:W-:Y:S05]  /*03e0*/  CALL.ABS.NOINC R8 ;  /* 0x0000000008007343 */ /* 0x013fea0003c00000 */
.L_x_18:
[----:B01----:R-:W-:Y:S05]  /*03f0*/  BSYNC.RECONVERGENT B6 ;  /* 0x0000000000067941 */ /* 0x003fea0003800200 */
.L_x_17:
[----:B------:R-:W0:Y:S08]  /*0400*/  LDC.64 R6, c[0x4][0x40] ;  /* 0x01001000ff067b82 */ /* 0x000e300000000a00 */
[----:B------:R-:W1:Y:S08]  /*0410*/  LDC.64 R10, c[0x4][0x50] ;  /* 0x01001400ff0a7b82 */ /* 0x000e700000000a00 */
[----:B------:R-:W2:Y:S01]  /*0420*/  LDC.64 R4, c[0x0][0x388] ;  /* 0x0000e200ff047b82 */ /* 0x000ea20000000a00 */
[----:B0-----:R-:W3:Y:S04]  /*0430*/  LDG.E R0, desc[UR36][R6.64] ;  /* 0x0000002406007981 */ /* 0x001ee8000c1e1900 */
[----:B-1----:R-:W4:Y:S01]  /*0440*/  LDG.E R11, desc[UR36][R10.64] ;  /* 0x000000240a0b7981 */ /* 0x002f22000c1e1900 */
[----:B---3--:R-:W-:Y:S01]  /*0450*/  SHF.R.S32.HI R3, RZ, 0x1f, R0 ;  /* 0x0000001fff037819 */ /* 0x008fe20000011400 */
[----:B--2---:R-:W-:-:S04]  /*0460*/  IMAD.WIDE.U32 R8, R0, R4, RZ ;  /* 0x0000000400087225 */ /* 0x004fc800078e00ff */
[----:B------:R-:W-:-:S04]  /*0470*/  IMAD R3, R3, R4, RZ ;  /* 0x0000000403037224 */ /* 0x000fc800078e02ff */
[----:B------:R-:W-:-:S04]  /*0480*/  IMAD R3, R0, R5, R3 ;  /* 0x0000000500037224 */ /* 0x000fc800078e0203 */
[----:B------:R-:W-:Y:S01]  /*0490*/  IMAD.IADD R12, R9, 0x1, R3 ;  /* 0x00000001090c7824 */ /* 0x000fe200078e0203 */
[----:B----4-:R-:W-:-:S03]  /*04a0*/  SHF.R.S32.HI R3, RZ, 0x1f, R11 ;  /* 0x0000001fff037819 */ /* 0x010fc6000001140b */
[-C--:B------:R-:W-:Y:S02]  /*04b0*/  IMAD R9, R12, R11.reuse, RZ ;  /* 0x0000000b0c097224 */ /* 0x080fe400078e02ff */
[----:B------:R-:W-:-:S04]  /*04c0*/  IMAD.WIDE.U32 R12, R8, R11, RZ ;  /* 0x0000000b080c7225 */ /* 0x000fc800078e00ff */
[----:B------:R-:W-:Y:S01]  /*04d0*/  IMAD R9, R3, R8, R9 ;  /* 0x0000000803097224 */ /* 0x000fe200078e0209 */
[----:B------:R-:W-:-:S04]  /*04e0*/  ISETP.GT.U32.AND P0, PT, R12, R16, PT ;  /* 0x000000100c00720c */ /* 0x000fc80003f04070 */
[----:B------:R-:W-:-:S04]  /*04f0*/  IADD3 R12, PT, PT, R13, R9, RZ ;  /* 0x000000090d0c7210 */ /* 0x000fc80007ffe0ff */
[----:B------:R-:W-:-:S13]  /*0500*/  ISETP.GT.U32.AND.EX P0, PT, R12, RZ, PT, P0 ;  /* 0x000000ff0c00720c */ /* 0x000fda0003f04100 */
[----:B------:R-:W-:Y:S05]  /*0510*/  @!P0 EXIT ;  /* 0x000000000000894d */ /* 0x000fea0003800000 */
[----:B------:R-:W0:Y:S08]  /*0520*/  LDC.64 R8, c[0x4][0x70] ;  /* 0x01001c00ff087b82 */ /* 0x000e300000000a00 */
[----:B------:R-:W1:Y:S01]  /*0530*/  LDC R3, c[0x0][0x390] ;  /* 0x0000e400ff037b82 */ /* 0x000e620000000800 */
[----:B0-----:R-:W2:Y:S02]  /*0540*/  LDG.E.64 R8, desc[UR36][R8.64] ;  /* 0x0000002408087981 */ /* 0x001ea4000c1e1b00 */
[----:B--2---:R-:W-:-:S04]  /*0550*/  LEA R12, P0, R24, R8, 0x3 ;  /* 0x00000008180c7211 */ /* 0x004fc800078018ff */
[----:B------:R-:W-:-:S05]  /*0560*/  LEA.HI.X R13, R24, R9, R25, 0x3, P0 ;  /* 0x00000009180d7211 */ /* 0x000fca00000f1c19 */
[----:B------:R-:W1:Y:S02]  /*0570*/  LD.E.64 R10, desc[UR36][R12.64] ;  /* 0x000000240c0a7980 */ /* 0x000e64000c101b00 */
[----:B-1----:R-:W-:-:S06]  /*0580*/  IMAD.WIDE R10, R3, 0x4, R10 ;  /* 0x00000004030a7825 */ /* 0x002fcc00078e020a */
[----:B------:R-:W2:Y:S02]  /*0590*/  LD.E R10, desc[UR36][R10.64] ;  /* 0x000000240a0a7980 */ /* 0x000ea4000c101900 */
[----:B--2---:R-:W-:-:S13]  /*05a0*/  ISETP.NE.AND P0, PT, R10, 0x3, PT ;  /* 0x000000030a00780c */ /* 0x004fda0003f05270 */
[----:B------:R-:W-:Y:S05]  /*05b0*/  @!P0 BRA `(.L_x_19) ;  /* 0x0000000000e48947 */ /* 0x000fea0003800000 */
[----:B------:R-:W-:-:S13]  /*05c0*/  ISETP.NE.AND P0, PT, R10, 0x1, PT ;  /* 0x000000010a00780c */ /* 0x000fda0003f05270 */
[----:B------:R-:W-:Y:S05]  /*05d0*/  @!P0 BRA `(.L_x_20) ;  /* 0x0000000000708947 */ /* 0x000fea0003800000 */
[----:B------:R-:W-:-:S13]  /*05e0*/  ISETP.NE.AND P0, PT, R10, RZ, PT ;  /* 0x000000ff0a00720c */ /* 0x000fda0003f05270 */
[----:B------:R-:W-:Y:S05]  /*05f0*/  @P0 EXIT ;  /* 0x000000000000094d */ /* 0x000fea0003800000 */
[----:B------:R-:W0:Y:S02]  /*0600*/  LDC.64 R6, c[0x4][0x60] ;  /* 0x01001800ff067b82 */ /* 0x000e240000000a00 */
[----:B0-----:R-:W2:Y:S02]  /*0610*/  LDG.E.64 R6, desc[UR36][R6.64] ;  /* 0x0000002406067981 */ /* 0x001ea4000c1e1b00 */
[-C--:B--2---:R-:W-:Y:S02]  /*0620*/  IMAD R0, R7, R4.reuse, RZ ;  /* 0x0000000407007224 */ /* 0x084fe400078e02ff */
[----:B------:R-:W-:-:S04]  /*0630*/  IMAD.WIDE.U32 R8, R6, R4, RZ ;  /* 0x0000000406087225 */ /* 0x000fc800078e00ff */
[----:B------:R-:W-:Y:S01]  /*0640*/  IMAD R5, R6, R5, R0 ;  /* 0x0000000506057224 */ /* 0x000fe200078e0200 */
[----:B------:R-:W-:-:S03]  /*0650*/  ISETP.GT.U32.AND P0, PT, R8, R16, PT ;  /* 0x000000100800720c */ /* 0x000fc60003f04070 */
[----:B------:R-:W-:-:S05]  /*0660*/  IMAD.IADD R8, R9, 0x1, R5 ;  /* 0x0000000109087824 */ /* 0x000fca00078e0205 */
[----:B------:R-:W-:-:S13]  /*0670*/  ISETP.GT.U32.AND.EX P0, PT, R8, RZ, PT, P0 ;  /* 0x000000ff0800720c */ /* 0x000fda0003f04100 */
[----:B------:R-:W-:Y:S05]  /*0680*/  @!P0 EXIT ;  /* 0x000000000000894d */ /* 0x000fea0003800000 */
[----:B------:R-:W0:Y:S01]  /*0690*/  LDCU.64 UR4, c[0x0][0x380] ;  /* 0x00007000ff0477ac */ /* 0x000e220008000a00 */
[----:B------:R-:W-:Y:S01]  /*06a0*/  MOV R17, R25 ;  /* 0x0000001900117202 */ /* 0x000fe20000000f00 */
[----:B------:R-:W-:Y:S01]  /*06b0*/  IMAD.MOV.U32 R6, RZ, RZ, R22 ;  /* 0x000000ffff067224 */ /* 0x000fe200078e0016 */
[----:B------:R-:W-:Y:S02]  /*06c0*/  MOV R0, 0x98 ;  /* 0x0000009800007802 */ /* 0x000fe40000000f00 */
[----:B------:R-:W-:Y:S02]  /*06d0*/  MOV R7, R2 ;  /* 0x0000000200077202 */ /* 0x000fe40000000f00 */
[----:B------:R1:W2:Y:S01]  /*06e0*/  LDC.64 R10, c[0x4][R0] ;  /* 0x01000000000a7b82 */ /* 0x0002a20000000a00 */
[----:B0-----:R-:W-:-:S04]  /*06f0*/  LEA R8, P0, R16, UR4, 0x2 ;  /* 0x0000000410087c11 */ /* 0x001fc8000f8010ff */
[----:B------:R-:W-:Y:S01]  /*0700*/  LEA.HI.X R9, R16, UR5, RZ, 0x2, P0 ;  /* 0x0000000510097c11 */ /* 0x000fe200080f14ff */
[----:B------:R-:W-:Y:S01]  /*0710*/  IMAD.MOV.U32 R16, RZ, RZ, R24 ;  /* 0x000000ffff107224 */ /* 0x000fe200078e0018 */
[----:B------:R-:W0:Y:S03]  /*0720*/  LDCU.64 UR4, c[0x4][0x80] ;  /* 0x01001000ff0477ac */ /* 0x000e260008000a00 */
[----:B------:R1:W-:Y:S04]  /*0730*/  STG.E desc[UR36][R8.64], RZ ;  /* 0x000000ff08007986 */ /* 0x0003e8000c101924 */
[----:B------:R1:W-:Y:S01]  /*0740*/  STL.128 [R1], R16 ;  /* 0x0000001001007387 */ /* 0x0003e20000100c00 */
[----:B0-----:R-:W-:Y:S01]  /*0750*/  IMAD.U32 R4, RZ, RZ, UR4 ;  /* 0x00000004ff047e24 */ /* 0x001fe2000f8e00ff */
[----:B------:R-:W-:-:S07]  /*0760*/  MOV R5, UR5 ;  /* 0x0000000500057c02 */ /* 0x000fce0008000f00 */
[----:B------:R-:W-:-:S07]  /*0770*/  LEPC R20, `(.L_x_21) ;  /* 0x000000001014794e */ /* 0x000fce0000000000 */
[----:B-12---:R-:W-:Y:S05]  /*0780*/  CALL.ABS.NOINC R10 ;  /* 0x000000000a007343 */ /* 0x006fea0003c00000 */
.L_x_21:
[----:B------:R-:W-:Y:S05]  /*0790*/  EXIT ;  /* 0x000000000000794d */ /* 0x000fea0003800000 */
.L_x_20:
        /* <DEDUP_REMOVED lines=10> */
[----:B------:R-:W-:Y:S01]  /*0840*/  HFMA2 R0, -RZ, RZ, 1.875, 0 ;  /* 0x3f800000ff007431 */ /* 0x000fe200000001ff */
        /* <DEDUP_REMOVED lines=9> */
[----:B------:R1:W-:Y:S04]  /*08e0*/  STG.E desc[UR36][R8.64], R0 ;  /* 0x0000000008007986 */ /* 0x0003e8000c101924 */
[----:B------:R1:W-:Y:S01]  /*08f0*/  STL.128 [R1], R16 ;  /* 0x0000001001007387 */ /* 0x0003e20000100c00 */
[----:B0-----:R-:W-:Y:S01]  /*0900*/  IMAD.U32 R4, RZ, RZ, UR4 ;  /* 0x00000004ff047e24 */ /* 0x001fe2000f8e00ff */
[----:B------:R-:W-:-:S07]  /*0910*/  MOV R5, UR5 ;  /* 0x0000000500057c02 */ /* 0x000fce0008000f00 */
[----:B------:R-:W-:-:S07]  /*0920*/  LEPC R20, `(.L_x_22) ;  /* 0x000000001014794e */ /* 0x000fce0000000000 */
[----:B-12---:R-:W-:Y:S05]  /*0930*/  CALL.ABS.NOINC R10 ;  /* 0x000000000a007343 */ /* 0x006fea0003c00000 */
.L_x_22:
[----:B------:R-:W-:Y:S05]  /*0940*/  EXIT ;  /* 0x000000000000794d */ /* 0x000fea0003800000 */
.L_x_19:
[----:B------:R-:W0:Y:S02]  /*0950*/  LDC.64 R8, c[0x4][0x60] ;  /* 0x01001800ff087b82 */ /* 0x000e240000000a00 */
[----:B0-----:R-:W2:Y:S01]  /*0960*/  LDG.E.64 R10, desc[UR36][R8.64] ;  /* 0x00000024080a7981 */ /* 0x001ea2000c1e1b00 */
[----:B------:R-:W-:Y:S01]  /*0970*/  ISETP.GE.AND P0, PT, R0, 0x1, PT ;  /* 0x000000010000780c */ /* 0x000fe20003f06270 */
[-C--:B--2---:R-:W-:Y:S02]  /*0980*/  IMAD R3, R11, R4.reuse, RZ ;  /* 0x000000040b037224 */ /* 0x084fe400078e02ff */
[----:B------:R-:W-:-:S04]  /*0990*/  IMAD.WIDE.U32 R12, R10, R4, RZ ;  /* 0x000000040a0c7225 */ /* 0x000fc800078e00ff */
[----:B------:R-:W-:Y:S01]  /*09a0*/  IMAD R3, R10, R5, R3 ;  /* 0x000000050a037224 */ /* 0x000fe200078e0203 */
[----:B------:R-:W-:-:S03]  /*09b0*/  ISETP.LE.U32.AND P1, PT, R12, R16, PT ;  /* 0x000000100c00720c */ /* 0x000fc60003f23070 */
[----:B------:R-:W-:-:S05]  /*09c0*/  IMAD.IADD R12, R13, 0x1, R3 ;  /* 0x000000010d0c7824 */ /* 0x000fca00078e0203 */
[----:B------:R-:W-:-:S13]  /*09d0*/  ISETP.LE.U32.OR.EX P0, PT, R12, RZ, !P0, P1 ;  /* 0x000000ff0c00720c */ /* 0x000fda0004703510 */
[----:B------:R-:W-:Y:S05]  /*09e0*/  @P0 BRA `(.L_x_23) ;  /* 0x00000000005c0947 */ /* 0x000fea0003800000 */
[----:B------:R-:W0:Y:S01]  /*09f0*/  LDC.64 R10, c[0x4][0x68] ;  /* 0x01001a00ff0a7b82 */ /* 0x000e220000000a00 */
[----:B------:R-:W-:Y:S01]  /*0a00*/  HFMA2 R3, -RZ, RZ, 0, 0 ;  /* 0x00000000ff037431 */ /* 0x000fe200000001ff */
[----:B------:R-:W-:Y:S06]  /*0a10*/  BSSY.RECONVERGENT B0, `(.L_x_24) ;  /* 0x0000013000007945 */ /* 0x000fec0003800200 */
.L_x_25:
[----:B------:R-:W2:Y:S01]  /*0a20*/  LDG.E.64 R12, desc[UR36][R8.64] ;  /* 0x00000024080c7981 */ /* 0x000ea2000c1e1b00 */
[----:B0-----:R-:W-:-:S06]  /*0a30*/  IMAD.WIDE.U32 R20, R3, 0x4, R10 ;  /* 0x0000000403147825 */ /* 0x001fcc00078e000a */
[----:B------:R-:W3:Y:S01]  /*0a40*/  LDG.E R21, desc[UR36][R20.64] ;  /* 0x0000002414157981 */ /* 0x000ee2000c1e1900 */
[----:B------:R-:W-:Y:S01]  /*0a50*/  IMAD.WIDE.U32 R14, R3, R4, RZ ;  /* 0x00000004030e7225 */ /* 0x000fe200078e00ff */
[----:B------:R-:W-:-:S03]  /*0a60*/  MOV R19, RZ ;  /* 0x000000ff00137202 */ /* 0x000fc60000000f00 */
[----:B------:R-:W-:Y:S02]  /*0a70*/  IMAD R15, R3, R5, R15 ;  /* 0x00000005030f7224 */ /* 0x000fe400078e020f */
[----:B------:R-:W-:Y:S02]  /*0a80*/  IMAD.MOV.U32 R18, RZ, RZ, R16 ;  /* 0x000000ffff127224 */ /* 0x000fe400078e0010 */
[----:B--2---:R-:W-:Y:S02]  /*0a90*/  IMAD R15, R15, R12, RZ ;  /* 0x0000000c0f0f7224 */ /* 0x004fe400078e02ff */
[----:B------:R-:W-:-:S04]  /*0aa0*/  IMAD.WIDE.U32 R18, R12, R14, R18 ;  /* 0x0000000e0c127225 */ /* 0x000fc800078e0012 */
[----:B------:R-:W-:Y:S01]  /*0ab0*/  IMAD R13, R13, R14, R15 ;  /* 0x0000000e0d0d7224 */ /* 0x000fe200078e020f */
[----:B------:R-:W-:-:S03]  /*0ac0*/  LEA R12, P0, R18, UR38, 0x2 ;  /* 0x00000026120c7c11 */ /* 0x000fc6000f8010ff */
[----:B------:R-:W-:-:S05]  /*0ad0*/  IMAD.IADD R13, R19, 0x1, R13 ;  /* 0x00000001130d7824 */ /* 0x000fca00078e020d */
[----:B------:R-:W-:-:S05]  /*0ae0*/  LEA.HI.X R13, R18, UR39, R13, 0x2, P0 ;  /* 0x00000027120d7c11 */ /* 0x000fca00080f140d */
[----:B---3--:R1:W-:Y:S04]  /*0af0*/  STG.E desc[UR36][R12.64], R21 ;  /* 0x000000150c007986 */ /* 0x0083e8000c101924 */
[----:B------:R-:W2:Y:S01]  /*0b00*/  LDG.E R0, desc[UR36][R6.64] ;  /* 0x0000002406007981 */ /* 0x000ea2000c1e1900 */
[----:B------:R-:W-:-:S04]  /*0b10*/  IADD3 R3, PT, PT, R3, 0x1, RZ ;  /* 0x0000000103037810 */ /* 0x000fc80007ffe0ff */
[----:B--2---:R-:W-:-:S13]  /*0b20*/  ISETP.GE.AND P0, PT, R3, R0, PT ;  /* 0x000000000300720c */ /* 0x004fda0003f06270 */
[----:B-1----:R-:W-:Y:S05]  /*0b30*/  @!P0 BRA `(.L_x_25) ;  /* 0xfffffffc00b88947 */ /* 0x002fea000383ffff */
[----:B------:R-:W-:Y:S05]  /*0b40*/  BSYNC.RECONVERGENT B0 ;  /* 0x0000000000007941 */ /* 0x000fea0003800200 */
.L_x_24:
[----:B------:R0:W5:Y:S02]  /*0b50*/  LDG.E.64 R10, desc[UR36][R8.64] ;  /* 0x00000024080a7981 */ /* 0x000164000c1e1b00 */
.L_x_23:
[----:B------:R-:W-:Y:S01]  /*0b60*/  SHF.R.S32.HI R3, RZ, 0x1f, R0 ;  /* 0x0000001fff037819 */ /* 0x000fe20000011400 */
[-C--:B-----5:R-:W-:Y:S01]  /*0b70*/  IMAD R11, R11, R0.reuse, RZ ;  /* 0x000000000b0b7224 */ /* 0x0a0fe200078e02ff */
[----:B------:R-:W-:Y:S05]  /*0b80*/  WARPSYNC.ALL ;  /* 0x0000000000007948 */ /* 0x000fea0003800000 */
[----:B------:R-:W-:-:S04]  /*0b90*/  IMAD.WIDE.U32 R6, R10, R0, RZ ;  /* 0x000000000a067225 */ /* 0x000fc800078e00ff */
[----:B------:R-:W-:Y:S01]  /*0ba0*/  IMAD R11, R3, R10, R11 ;  /* 0x0000000a030b7224 */ /* 0x000fe200078e020b */
[----:B------:R-:W-:-:S03]  /*0bb0*/  MOV R10, R6 ;  /* 0x00000006000a7202 */ /* 0x000fc60000000f00 */
[----:B------:R-:W-:-:S05]  /*0bc0*/  IMAD.IADD R11, R7, 0x1, R11 ;  /* 0x00000001070b7824 */ /* 0x000fca00078e020b */
[----:B------:R1:W-:Y:S01]  /*0bd0*/  STG.E.64 desc[UR36][R8.64], R10 ;  /* 0x0000000a08007986 */ /* 0x0003e2000c101b24 */
[----:B------:R-:W-:Y:S06]  /*0be0*/  BAR.SYNC.DEFER_BLOCKING 0x0 ;  /* 0x0000000000007b1d */ /* 0x000fec0000010000 */
[----:B------:R-:W2:Y:S02]  /*0bf0*/  LDG.E.64 R6, desc[UR36][R8.64] ;  /* 0x0000002408067981 */ /* 0x000ea4000c1e1b00 */
[-C--:B--2---:R-:W-:Y:S02]  /*0c00*/  IMAD R0, R7, R4.reuse, RZ ;  /* 0x0000000407007224 */ /* 0x084fe400078e02ff */
[----:B------:R-:W-:-:S04]  /*0c10*/  IMAD.WIDE.U32 R12, R6, R4, RZ ;  /* 0x00000004060c7225 */ /* 0x000fc800078e00ff */
[----:B------:R-:W-:Y:S01]  /*0c20*/  IMAD R5, R6, R5, R0 ;  /* 0x0000000506057224 */ /* 0x000fe200078e0200 */
[----:B------:R-:W-:-:S03]  /*0c30*/  ISETP.GT.U32.AND P0, PT, R12, R16, PT ;  /* 0x000000100c00720c */ /* 0x000fc60003f04070 */
[----:B------:R-:W-:-:S05]  /*0c40*/  IMAD.IADD R12, R13, 0x1, R5 ;  /* 0x000000010d0c7824 */ /* 0x000fca00078e0205 */
[----:B------:R-:W-:-:S13]  /*0c50*/  ISETP.GT.U32.AND.EX P0, PT, R12, RZ, PT, P0 ;  /* 0x000000ff0c00720c */ /* 0x000fda0003f04100 */
[----:B-1----:R-:W-:Y:S05]  /*0c60*/  @!P0 EXIT ;  /* 0x000000000000894d */ /* 0x002fea0003800000 */
[----:B------:R-:W0:Y:S02]  /*0c70*/  LDCU.64 UR4, c[0x0][0x380] ;  /* 0x00007000ff0477ac */ /* 0x000e240008000a00 */
[----:B0-----:R-:W-:-:S04]  /*0c80*/  LEA R8, P0, R16, UR4, 0x2 ;  /* 0x0000000410087c11 */ /* 0x001fc8000f8010ff */
[----:B------:R-:W-:Y:S01]  /*0c90*/  LEA.HI.X R9, R16, UR5, RZ, 0x2, P0 ;  /* 0x0000000510097c11 */ /* 0x000fe200080f14ff */
[----:B------:R-:W-:Y:S01]  /*0ca0*/  HFMA2 R17, -RZ, RZ, 0, 0 ;  /* 0x00000000ff117431 */ /* 0x000fe200000001ff */
[----:B------:R-:W-:Y:S01]  /*0cb0*/  MOV R3, 0x98 ;  /* 0x0000009800037802 */ /* 0x000fe20000000f00 */
[----:B------:R-:W0:Y:S02]  /*0cc0*/  LDCU.64 UR4, c[0x4][0x88] ;  /* 0x01001100ff0477ac */ /* 0x000e240008000a00 */
[----:B------:R-:W2:Y:S01]  /*0cd0*/  LDG.E R0, desc[UR36][R8.64] ;  /* 0x0000002408007981 */ /* 0x000ea2000c1e1900 */
[----:B------:R1:W3:Y:S01]  /*0ce0*/  LDC.64 R10, c[0x4][R3] ;  /* 0x01000000030a7b82 */ /* 0x0002e20000000a00 */
[----:B------:R-:W-:Y:S01]  /*0cf0*/  IMAD.MOV.U32 R6, RZ, RZ, R22 ;  /* 0x000000ffff067224 */ /* 0x000fe200078e0016 */
[----:B------:R-:W-:Y:S01]  /*0d00*/  MOV R7, R2 ;  /* 0x0000000200077202 */ /* 0x000fe20000000f00 */
[----:B0-----:R-:W-:Y:S01]  /*0d10*/  IMAD.U32 R4, RZ, RZ, UR4 ;  /* 0x00000004ff047e24 */ /* 0x001fe2000f8e00ff */
[----:B------:R-:W-:Y:S01]  /*0d20*/  MOV R5, UR5 ;  /* 0x0000000500057c02 */ /* 0x000fe20008000f00 */
[----:B--2---:R-:W0:Y:S02]  /*0d30*/  F2F.F64.F32 R18, R0 ;  /* 0x0000000000127310 */ /* 0x004e240000201800 */
[----:B0--3--:R1:W-:Y:S04]  /*0d40*/  STL.128 [R1], R16 ;  /* 0x0000001001007387 */ /* 0x0093e80000100c00 */
[----:B------:R-:W-:-:S07]  /*0d50*/  LEPC R20, `(.L_x_26) ;  /* 0x000000001014794e */ /* 0x000fce0000000000 */
[----:B-1----:R-:W-:Y:S05]  /*0d60*/  CALL.ABS.NOINC R10 ;  /* 0x000000000a007343 */ /* 0x002fea0003c00000 */
.L_x_26:
[----:B------:R-:W-:Y:S05]  /*0d70*/  EXIT ;  /* 0x000000000000794d */ /* 0x000fea0003800000 */
        .weak           $__internal_1_$__cuda_sm20_div_u64
        .type           $__internal_1_$__cuda_sm20_div_u64,@function
        .size           $__internal_1_$__cuda_sm20_div_u64,(.L_x_29 - $__internal_1_$__cuda_sm20_div_u64)
$__internal_1_$__cuda_sm20_div_u64:
[----:B------:R-:W0:Y:S01]  /*0d80*/  LDCU.64 UR4, c[0x0][0x388] ;  /* 0x00007100ff0477ac */ /* 0x000e220008000a00 */
[----:B------:R-:W1:Y:S01]  /*0d90*/  LDC.64 R4, c[0x0][0x388] ;  /* 0x0000e200ff047b82 */ /* 0x000e620000000a00 */
[----:B0-----:R-:W0:Y:S08]  /*0da0*/  I2F.U64.RP R3, UR4 ;  /* 0x0000000400037d12 */ /* 0x001e300008309000 */
[----:B0-----:R-:W0:Y:S02]  /*0db0*/  MUFU.RCP R3, R3 ;  /* 0x0000000300037308 */ /* 0x001e240000001000 */
[----:B0-----:R-:W-:-:S06]  /*0dc0*/  VIADD R8, R3, 0x1ffffffe ;  /* 0x1ffffffe03087836 */ /* 0x001fcc0000000000 */
[----:B------:R-:W1:Y:S02]  /*0dd0*/  F2I.U64.TRUNC R8, R8 ;  /* 0x0000000800087311 */ /* 0x000e64000020d800 */
[----:B-1----:R-:W-:-:S04]  /*0de0*/  IMAD.WIDE.U32 R10, R8, R4, RZ ;  /* 0x00000004080a7225 */ /* 0x002fc800078e00ff */
[C---:B------:R-:W-:Y:S01]  /*0df0*/  IMAD R7, R8.reuse, R5, R11 ;  /* 0x0000000508077224 */ /* 0x040fe200078e020b */
[----:B------:R-:W-:Y:S01]  /*0e00*/  IADD3 R13, P0, PT, RZ, -R10, RZ ;  /* 0x8000000aff0d7210 */ /* 0x000fe20007f1e0ff */
[----:B------:R-:W-:Y:S02]  /*0e10*/  IMAD.MOV.U32 R11, RZ, RZ, R8 ;  /* 0x000000ffff0b7224 */ /* 0x000fe400078e0008 */
[----:B------:R-:W-:Y:S02]  /*0e20*/  IMAD R7, R9, R4, R7 ;  /* 0x0000000409077224 */ /* 0x000fe400078e0207 */
[----:B------:R-:W-:-:S03]  /*0e30*/  IMAD.HI.U32 R10, R8, R13, RZ ;  /* 0x0000000d080a7227 */ /* 0x000fc600078e00ff */
[----:B------:R-:W-:-:S05]  /*0e40*/  IADD3.X R7, PT, PT, RZ, ~R7, RZ, P0, !PT ;  /* 0x80000007ff077210 */ /* 0x000fca00007fe4ff */
[----:B------:R-:W-:-:S04]  /*0e50*/  IMAD.WIDE.U32 R10, P0, R8, R7, R10 ;  /* 0x00000007080a7225 */ /* 0x000fc8000780000a */
[C---:B------:R-:W-:Y:S02]  /*0e60*/  IMAD R15, R9.reuse, R7, RZ ;  /* 0x00000007090f7224 */ /* 0x040fe400078e02ff */
[----:B------:R-:W-:-:S04]  /*0e70*/  IMAD.HI.U32 R10, P1, R9, R13, R10 ;  /* 0x0000000d090a7227 */ /* 0x000fc8000782000a */
[----:B------:R-:W-:Y:S01]  /*0e80*/  IMAD.HI.U32 R3, R9, R7, RZ ;  /* 0x0000000709037227 */ /* 0x000fe200078e00ff */
[----:B------:R-:W-:-:S04]  /*0e90*/  IADD3 R11, P2, PT, R15, R10, RZ ;  /* 0x0000000a0f0b7210 */ /* 0x000fc80007f5e0ff */
[----:B------:R-:W-:Y:S01]  /*0ea0*/  IADD3.X R3, PT, PT, R3, R9, RZ, P0, !PT ;  /* 0x0000000903037210 */ /* 0x000fe200007fe4ff */
[----:B------:R-:W-:-:S03]  /*0eb0*/  IMAD.WIDE.U32 R8, R11, R4, RZ ;  /* 0x000000040b087225 */ /* 0x000fc600078e00ff */
[----:B------:R-:W-:Y:S01]  /*0ec0*/  IADD3.X R3, PT, PT, RZ, RZ, R3, P2, P1 ;  /* 0x000000ffff037210 */ /* 0x000fe200017e2403 */
[----:B------:R-:W-:Y:S01]  /*0ed0*/  IMAD R7, R11, R5, R9 ;  /* 0x000000050b077224 */ /* 0x000fe200078e0209 */
[----:B------:R-:W-:-:S03]  /*0ee0*/  IADD3 R9, P0, PT, RZ, -R8, RZ ;  /* 0x80000008ff097210 */ /* 0x000fc60007f1e0ff */
[----:B------:R-:W-:Y:S02]  /*0ef0*/  IMAD R7, R3, R4, R7 ;  /* 0x0000000403077224 */ /* 0x000fe400078e0207 */
[----:B------:R-:W-:-:S04]  /*0f00*/  IMAD.HI.U32 R10, R11, R9, RZ ;  /* 0x000000090b0a7227 */ /* 0x000fc800078e00ff */
[----:B------:R-:W-:-:S04]  /*0f10*/  IMAD.X R8, RZ, RZ, ~R7, P0 ;  /* 0x000000ffff087224 */ /* 0x000fc800000e0e07 */
[----:B------:R-:W-:-:S04]  /*0f20*/  IMAD.WIDE.U32 R10, P0, R11, R8, R10 ;  /* 0x000000080b0a7225 */ /* 0x000fc8000780000a */
[C---:B------:R-:W-:Y:S02]  /*0f30*/  IMAD R12, R3.reuse, R8, RZ ;  /* 0x00000008030c7224 */ /* 0x040fe400078e02ff */
[----:B------:R-:W-:-:S04]  /*0f40*/  IMAD.HI.U32 R7, P1, R3, R9, R10 ;  /* 0x0000000903077227 */ /* 0x000fc8000782000a */
[----:B------:R-:W-:Y:S01]  /*0f50*/  IMAD.HI.U32 R10, R3, R8, RZ ;  /* 0x00000008030a7227 */ /* 0x000fe200078e00ff */
[----:B------:R-:W-:-:S03]  /*0f60*/  IADD3 R7, P2, PT, R12, R7, RZ ;  /* 0x000000070c077210 */ /* 0x000fc60007f5e0ff */
[----:B------:R-:W-:Y:S01]  /*0f70*/  IMAD.MOV.U32 R9, RZ, RZ, RZ ;  /* 0x000000ffff097224 */ /* 0x000fe200078e00ff */
[----:B------:R-:W-:Y:S01]  /*0f80*/  IADD3.X R3, PT, PT, R10, R3, RZ, P0, !PT ;  /* 0x000000030a037210 */ /* 0x000fe200007fe4ff */
[----:B------:R-:W-:-:S03]  /*0f90*/  IMAD.HI.U32 R8, R7, R16, RZ ;  /* 0x0000001007087227 */ /* 0x000fc600078e00ff */
[----:B------:R-:W-:Y:S01]  /*0fa0*/  IADD3.X R3, PT, PT, RZ, RZ, R3, P2, P1 ;  /* 0x000000ffff037210 */ /* 0x000fe200017e2403 */
[----:B------:R-:W-:-:S04]  /*0fb0*/  IMAD.WIDE.U32 R8, RZ, R7, R8 ;  /* 0x00000007ff087225 */ /* 0x000fc800078e0008 */
[----:B------:R-:W-:-:S05]  /*0fc0*/  IMAD.HI.U32 R3, P0, R3, R16, R8 ;  /* 0x0000001003037227 */ /* 0x000fca0007800008 */
[----:B------:R-:W-:Y:S02]  /*0fd0*/  IADD3 R7, P1, PT, RZ, R3, RZ ;  /* 0x00000003ff077210 */ /* 0x000fe40007f3e0ff */
[----:B------:R-:W-:-:S03]  /*0fe0*/  IADD3.X R3, PT, PT, RZ, RZ, RZ, P0, !PT ;  /* 0x000000ffff037210 */ /* 0x000fc600007fe4ff */
[----:B------:R-:W-:-:S04]  /*0ff0*/  IMAD.WIDE.U32 R8, R7, R4, RZ ;  /* 0x0000000407087225 */ /* 0x000fc800078e00ff */
[----:B------:R-:W-:Y:S01]  /*1000*/  IMAD.X R3, RZ, RZ, R3, P1 ;  /* 0x000000ffff037224 */ /* 0x000fe200008e0603 */
[----:B------:R-:W-:Y:S01]  /*1010*/  IADD3 R11, P1, PT, -R8, R16, RZ ;  /* 0x00000010080b7210 */ /* 0x000fe20007f3e1ff */
[----:B------:R-:W-:-:S03]  /*1020*/  IMAD R9, R7, R5, R9 ;  /* 0x0000000507097224 */ /* 0x000fc600078e0209 */
[-C--:B------:R-:W-:Y:S01]  /*1030*/  ISETP.GE.U32.AND P0, PT, R11, R4.reuse, PT ;  /* 0x000000040b00720c */ /* 0x080fe20003f06070 */
[----:B------:R-:W-:-:S05]  /*1040*/  IMAD R9, R3, R4, R9 ;  /* 0x0000000403097224 */ /* 0x000fca00078e0209 */
[----:B------:R-:W-:Y:S02]  /*1050*/  IADD3.X R14, PT, PT, RZ, ~R9, RZ, P1, !PT ;  /* 0x80000009ff0e7210 */ /* 0x000fe40000ffe4ff */
[----:B------:R-:W-:Y:S02]  /*1060*/  IADD3 R9, P2, PT, R11, -R4, RZ ;  /* 0x800000040b097210 */ /* 0x000fe40007f5e0ff */
[----:B------:R-:W-:Y:S02]  /*1070*/  IADD3 R8, P1, PT, R7, 0x1, RZ ;  /* 0x0000000107087810 */ /* 0x000fe40007f3e0ff */
[C---:B------:R-:W-:Y:S01]  /*1080*/  ISETP.GE.U32.AND.EX P0, PT, R14.reuse, R5, PT, P0 ;  /* 0x000000050e00720c */ /* 0x040fe20003f06100 */
[----:B------:R-:W-:Y:S01]  /*1090*/  IMAD.X R12, R14, 0x1, ~R5, P2 ;  /* 0x000000010e0c7824 */ /* 0x000fe200010e0e05 */
[----:B------:R-:W-:Y:S02]  /*10a0*/  IADD3.X R10, PT, PT, RZ, R3, RZ, P1, !PT ;  /* 0x00000003ff0a7210 */ /* 0x000fe40000ffe4ff */
[----:B------:R-:W-:-:S02]  /*10b0*/  SEL R9, R9, R11, P0 ;  /* 0x0000000b09097207 */ /* 0x000fc40000000000 */
[----:B------:R-:W-:Y:S02]  /*10c0*/  SEL R7, R8, R7, P0 ;  /* 0x0000000708077207 */ /* 0x000fe40000000000 */
[----:B------:R-:W-:Y:S02]  /*10d0*/  SEL R12, R12, R14, P0 ;  /* 0x0000000e0c0c7207 */ /* 0x000fe40000000000 */
[----:B------:R-:W-:Y:S02]  /*10e0*/  SEL R8, R10, R3, P0 ;  /* 0x000000030a087207 */ /* 0x000fe40000000000 */
[----:B------:R-:W-:Y:S02]  /*10f0*/  ISETP.GE.U32.AND P0, PT, R9, R4, PT ;  /* 0x000000040900720c */ /* 0x000fe40003f06070 */
[----:B------:R-:W-:Y:S02]  /*1100*/  IADD3 R18, P2, PT, R7, 0x1, RZ ;  /* 0x0000000107127810 */ /* 0x000fe40007f5e0ff */
[----:B------:R-:W-:-:S02]  /*1110*/  ISETP.GE.U32.AND.EX P0, PT, R12, R5, PT, P0 ;  /* 0x000000050c00720c */ /* 0x000fc40003f06100 */
[----:B------:R-:W-:Y:S01]  /*1120*/  ISETP.NE.U32.AND P1, PT, R4, RZ, PT ;  /* 0x000000ff0400720c */ /* 0x000fe20003f25070 */
[----:B------:R-:W-:Y:S01]  /*1130*/  IMAD.X R19, RZ, RZ, R8, P2 ;  /* 0x000000ffff137224 */ /* 0x000fe200010e0608 */
[----:B------:R-:W-:Y:S01]  /*1140*/  SEL R18, R18, R7, P0 ;  /* 0x0000000712127207 */ /* 0x000fe20000000000 */
[----:B------:R-:W-:Y:S01]  /*1150*/  HFMA2 R7, -RZ, RZ, 0, 0 ;  /* 0x00000000ff077431 */ /* 0x000fe200000001ff */
[----:B------:R-:W-:Y:S02]  /*1160*/  ISETP.NE.AND.EX P1, PT, R5, RZ, PT, P1 ;  /* 0x000000ff0500720c */ /* 0x000fe40003f25310 */
[----:B------:R-:W-:Y:S02]  /*1170*/  SEL R19, R19, R8, P0 ;  /* 0x0000000813137207 */ /* 0x000fe40000000000 */
[----:B------:R-:W-:Y:S02]  /*1180*/  SEL R18, R18, 0xffffffff, P1 ;  /* 0xffffffff12127807 */ /* 0x000fe40000800000 */
[----:B------:R-:W-:Y:S01]  /*1190*/  SEL R19, R19, 0xffffffff, P1 ;  /* 0xffffffff13137807 */ /* 0x000fe20000800000 */
[----:B------:R-:W-:Y:S06]  /*11a0*/  RET.REL.NODEC R6 `(_Z3runP5Statemi) ;  /* 0xffffffec06947950 */ /* 0x000fec0003c3ffff */
.L_x_27:
        /* <DEDUP_REMOVED lines=13> */
.L_x_29:


//--------------------- .nv.global.init           --------------------------
	.section	.nv.global.init,"aw",@progbits
	.align	8
.nv.global.init:
	.type		STATE_COUNTER,@object
	.size		STATE_COUNTER,(RAND_POSSIBLE_OUTCOME - STATE_COUNTER)
	.other		STATE_COUNTER,@"STV_DEFAULT STO_CUDA_MANAGED"
STATE_COUNTER:
        /*0000*/ 	.byte	0x01, 0x00, 0x00, 0x00, 0x00, 0x00, 0x00, 0x00
	.type		RAND_POSSIBLE_OUTCOME,@object
	.size		RAND_POSSIBLE_OUTCOME,(NUM_RANDOM_PARAMETERS - RAND_POSSIBLE_OUTCOME)
	.other		RAND_POSSIBLE_OUTCOME,@"STV_DEFAULT STO_CUDA_MANAGED"
RAND_POSSIBLE_OUTCOME:
        /*0008*/ 	.byte	0x02, 0x00, 0x00, 0x00
	.type		NUM_RANDOM_PARAMETERS,@object
	.size		NUM_RANDOM_PARAMETERS,(NUM_SHOTS - NUM_RANDOM_PARAMETERS)
	.other		NUM_RANDOM_PARAMETERS,@"STV_DEFAULT STO_CUDA_MANAGED"
NUM_RANDOM_PARAMETERS:
        /*000c*/ 	.byte	0x03, 0x00, 0x00, 0x00
	.type		NUM_SHOTS,@object
	.size		NUM_SHOTS,(NUM_PARAMETERS - NUM_SHOTS)
	.other		NUM_SHOTS,@"STV_DEFAULT STO_CUDA_MANAGED"
NUM_SHOTS:
        /*0010*/ 	.byte	0x04, 0x00, 0x00, 0x00
	.type		NUM_PARAMETERS,@object
	.size		NUM_PARAMETERS,(mrg32k3aM1SubSeq - NUM_PARAMETERS)
	.other		NUM_PARAMETERS,@"STV_DEFAULT STO_CUDA_MANAGED"
NUM_PARAMETERS:
        /*0014*/ 	.byte	0x03, 0x00, 0x00, 0x00
	.type		mrg32k3aM1SubSeq,@object
	.size		mrg32k3aM1SubSeq,(mrg32k3aM2SubSeq - mrg32k3aM1SubSeq)
mrg32k3aM1SubSeq:
        /*0018*/ 	.byte	0x0b, 0xcc, 0xee, 0x04, 0x73, 0x29, 0x8b, 0x6f, 0xf6, 0x53, 0x03, 0xf6, 0x23, 0xf6, 0xea, 0xda
        /* <DEDUP_REMOVED lines=125> */
	.type		mrg32k3aM2SubSeq,@object
	.size		mrg32k3aM2SubSeq,(mrg32k3aM1 - mrg32k3aM2SubSeq)
mrg32k3aM2SubSeq:
        /* <DEDUP_REMOVED lines=126> */
	.type		mrg32k3aM1,@object
	.size		mrg32k3aM1,(mrg32k3aM1Seq - mrg32k3aM1)
mrg32k3aM1:
        /* <DEDUP_REMOVED lines=144> */
	.type		mrg32k3aM1Seq,@object
	.size		mrg32k3aM1Seq,(mrg32k3aM2 - mrg32k3aM1Seq)
mrg32k3aM1Seq:
        /* <DEDUP_REMOVED lines=144> */
	.type		mrg32k3aM2,@object
	.size		mrg32k3aM2,(mrg32k3aM2Seq - mrg32k3aM2)
mrg32k3aM2:
        /* <DEDUP_REMOVED lines=144> */
	.type		mrg32k3aM2Seq,@object
	.size		mrg32k3aM2Seq,(precalc_xorwow_matrix - mrg32k3aM2Seq)
mrg32k3aM2Seq:
        /* <DEDUP_REMOVED lines=144> */
	.type		precalc_xorwow_matrix,@object
	.size		precalc_xorwow_matrix,(precalc_xorwow_offset_matrix - precalc_xorwow_matrix)
precalc_xorwow_matrix:
        /* <DEDUP_REMOVED lines=6400> */
	.type		precalc_xorwow_offset_matrix,@object
	.size		precalc_xorwow_offset_matrix,($str$2 - precalc_xorwow_offset_matrix)
precalc_xorwow_offset_matrix:
        /* <DEDUP_REMOVED lines=6400> */
	.type		$str$2,@object
	.size		$str$2,($str$3 - $str$2)
$str$2:
        /*353d8*/ 	.byte	0x67, 0x6c, 0x6f, 0x62, 0x61, 0x6c, 0x5f, 0x69, 0x64, 0x78, 0x20, 0x25, 0x6c, 0x75, 0x2c, 0x20
        /*353e8*/ 	.byte	0x76, 0x61, 0x6c, 0x75, 0x65, 0x3a, 0x20, 0x25, 0x66, 0x0a, 0x00
	.type		$str$3,@object
	.size		$str$3,($str$1 - $str$3)
$str$3:
        /*353f3*/ 	.byte	0x45, 0x78, 0x70, 0x65, 0x72, 0x69, 0x6d, 0x65, 0x6e, 0x74, 0x20, 0x25, 0x75, 0x2c, 0x20, 0x73
        /*35403*/ 	.byte	0x68, 0x6f, 0x74, 0x20, 0x25, 0x6c, 0x75, 0x3a, 0x20, 0x25, 0x66, 0x0a, 0x00
	.type		$str$1,@object
	.size		$str$1,($str - $str$1)
$str$1:
        /*35410*/ 	.byte	0x53, 0x65, 0x74, 0x74, 0x69, 0x6e, 0x67, 0x20, 0x73, 0x68, 0x6f, 0x74, 0x20, 0x25, 0x6c, 0x75
        /*35420*/ 	.byte	0x20, 0x69, 0x6e, 0x20, 0x62, 0x61, 0x74, 0x63, 0x68, 0x20, 0x25, 0x6c, 0x75, 0x20, 0x74, 0x6f
        /*35430*/ 	.byte	0x20, 0x30, 0x0a, 0x00
	.type		$str,@object
	.size		$str,(.L_16 - $str)
$str:
        /*35434*/ 	.byte	0x57, 0x61, 0x69, 0x74, 0x69, 0x6e, 0x67, 0x20, 0x74, 0x6f, 0x20, 0x62, 0x65, 0x20, 0x74, 0x72
        /*35444*/ 	.byte	0x61, 0x6e, 0x73, 0x66, 0x6f, 0x72, 0x6d, 0x65, 0x64, 0x20, 0x62, 0x79, 0x20, 0x70, 0x61, 0x72
        /*35454*/ 	.byte	0x61, 0x6d, 0x65, 0x74, 0x65, 0x72, 0x20, 0x25, 0x64, 0x0a, 0x00
.L_16:


//--------------------- .nv.shared._Z8getCountP5Statem --------------------------
	.section	.nv.shared._Z8getCountP5Statem,"aw",@nobits
	.sectionflags	@""
	.align	16
	.zero		1024


//--------------------- .nv.shared.reserved.0     --------------------------
	.section	.nv.shared.reserved.0,"aw",@nobits
	.weak		__nv_reservedSMEM_offset_0_alias
	.size		__nv_reservedSMEM_offset_0_alias, 0, 64
	.other		__nv_reservedSMEM_offset_0_alias,@"STO_CUDA_RESERVED_SHARED STV_DEFAULT"
__nv_reservedSMEM_offset_0_alias:
	.zero		0
	.zero		64


//--------------------- .nv.global                --------------------------
	.section	.nv.global,"aw",@nobits
	.align	8
.nv.global:
	.type		params,@object
	.size		params,(DISTRIBUTION - params)
	.other		params,@"STV_DEFAULT STO_CUDA_MANAGED"
params:
	.zero		8
	.type		DISTRIBUTION,@object
	.size		DISTRIBUTION,(.L_14 - DISTRIBUTION)
	.other		DISTRIBUTION,@"STV_DEFAULT STO_CUDA_MANAGED"
DISTRIBUTION:
	.zero		8
.L_14:


//--------------------- .nv.shared._Z6reduceP5Statem --------------------------
	.section	.nv.shared._Z6reduceP5Statem,"aw",@nobits
	.sectionflags	@""
	.align	16
	.zero		1024


//--------------------- .nv.shared._Z3runP5Statemi --------------------------
	.section	.nv.shared._Z3runP5Statemi,"aw",@nobits
	.sectionflags	@""
	.align	16
	.zero		1024


//--------------------- .nv.constant0._Z8getCountP5Statem --------------------------
	.section	.nv.constant0._Z8getCountP5Statem,"a",@progbits
	.sectionflags	@""
	.align	4
.nv.constant0._Z8getCountP5Statem:
	.zero		912


//--------------------- .nv.constant0._Z6reduceP5Statem --------------------------
	.section	.nv.constant0._Z6reduceP5Statem,"a",@progbits
	.sectionflags	@""
	.align	4
.nv.constant0._Z6reduceP5Statem:
	.zero		912


//--------------------- .nv.constant0._Z3runP5Statemi --------------------------
	.section	.nv.constant0._Z3runP5Statemi,"a",@progbits
	.sectionflags	@""
	.align	4
.nv.constant0._Z3runP5Statemi:
	.zero		916


//--------------------- SYMBOLS --------------------------

	.type		.nv.reservedSmem.offset0,@object
	.size		.nv.reservedSmem.offset0,0x4
	.type		.nv.reservedSmem.cap,@object
	.size		.nv.reservedSmem.cap,0x4
	.type		vprintf,@function
